//
// Generated by NVIDIA NVVM Compiler
//
// Compiler Build ID: CL-36424714
// Cuda compilation tools, release 13.0, V13.0.88
// Based on NVVM 20.0.0
//

.version 9.0
.target sm_100
.address_size 64

	// .globl	_Z17roipool3d_forwardiiiiPKfS0_PfPi
.global .align 4 .b8 __cudart_i2opi_f[24] = {65, 144, 67, 60, 153, 149, 98, 219, 192, 221, 52, 245, 209, 87, 39, 252, 41, 21, 68, 78, 110, 131, 249, 162};

.visible .entry _Z17roipool3d_forwardiiiiPKfS0_PfPi(
	.param .u32 _Z17roipool3d_forwardiiiiPKfS0_PfPi_param_0,
	.param .u32 _Z17roipool3d_forwardiiiiPKfS0_PfPi_param_1,
	.param .u32 _Z17roipool3d_forwardiiiiPKfS0_PfPi_param_2,
	.param .u32 _Z17roipool3d_forwardiiiiPKfS0_PfPi_param_3,
	.param .u64 .ptr .align 1 _Z17roipool3d_forwardiiiiPKfS0_PfPi_param_4,
	.param .u64 .ptr .align 1 _Z17roipool3d_forwardiiiiPKfS0_PfPi_param_5,
	.param .u64 .ptr .align 1 _Z17roipool3d_forwardiiiiPKfS0_PfPi_param_6,
	.param .u64 .ptr .align 1 _Z17roipool3d_forwardiiiiPKfS0_PfPi_param_7
)
{
	.local .align 4 .b8 	__local_depot0[28];
	.reg .b64 	%SP;
	.reg .b64 	%SPL;
	.reg .pred 	%p<45>;
	.reg .b32 	%r<159>;
	.reg .b32 	%f<94>;
	.reg .b64 	%rd<84>;
	.reg .b64 	%fd<20>;

	mov.u64 	%SPL, __local_depot0;
	ld.param.u32 	%r54, [_Z17roipool3d_forwardiiiiPKfS0_PfPi_param_0];
	ld.param.u32 	%r55, [_Z17roipool3d_forwardiiiiPKfS0_PfPi_param_1];
	ld.param.u32 	%r56, [_Z17roipool3d_forwardiiiiPKfS0_PfPi_param_2];
	ld.param.u32 	%r57, [_Z17roipool3d_forwardiiiiPKfS0_PfPi_param_3];
	ld.param.u64 	%rd22, [_Z17roipool3d_forwardiiiiPKfS0_PfPi_param_6];
	ld.param.u64 	%rd21, [_Z17roipool3d_forwardiiiiPKfS0_PfPi_param_7];
	cvta.to.global.u64 	%rd1, %rd21;
	cvta.to.global.u64 	%rd2, %rd22;
	add.u64 	%rd3, %SPL, 0;
	add.u64 	%rd4, %SPL, 0;
	mov.u32 	%r58, %ctaid.x;
	mov.u32 	%r59, %ntid.x;
	mov.u32 	%r60, %tid.x;
	mad.lo.s32 	%r1, %r58, %r59, %r60;
	setp.ge.s32 	%p1, %r1, %r56;
	setp.lt.s32 	%p2, %r54, 1;
	or.pred  	%p3, %p1, %p2;
	@%p3 bra 	$L__BB0_43;
	setp.lt.s32 	%p4, %r55, 1;
	@%p4 bra 	$L__BB0_37;
	mov.b32 	%r140, 0;
$L__BB0_3:
	ld.param.u64 	%rd78, [_Z17roipool3d_forwardiiiiPKfS0_PfPi_param_5];
	mad.lo.s32 	%r3, %r140, %r56, %r1;
	mul.lo.s32 	%r70, %r3, 7;
	cvta.to.global.u64 	%rd33, %rd78;
	mul.wide.s32 	%rd34, %r70, 4;
	add.s64 	%rd5, %rd33, %rd34;
	mul.lo.s32 	%r4, %r3, %r57;
	mov.b32 	%r141, 0;
	mov.u32 	%r151, %r141;
$L__BB0_4:
	ld.param.u64 	%rd77, [_Z17roipool3d_forwardiiiiPKfS0_PfPi_param_4];
	mad.lo.s32 	%r71, %r140, %r55, %r141;
	mul.lo.s32 	%r72, %r71, 3;
	cvta.to.global.u64 	%rd35, %rd77;
	mul.wide.s32 	%rd36, %r72, 4;
	add.s64 	%rd6, %rd35, %rd36;
	ld.global.f32 	%f1, [%rd6];
	ld.global.f32 	%f16, [%rd5];
	ld.global.f32 	%f2, [%rd5+24];
	sub.f32 	%f3, %f1, %f16;
	abs.f32 	%f17, %f3;
	setp.gt.f32 	%p9, %f17, 0f41200000;
	@%p9 bra 	$L__BB0_26;
	ld.global.f32 	%f18, [%rd5+4];
	ld.global.f32 	%f19, [%rd5+12];
	cvt.f64.f32 	%fd1, %f19;
	mul.f64 	%fd2, %fd1, 0d3FE0000000000000;
	ld.global.f32 	%f20, [%rd6+4];
	cvt.f64.f32 	%fd3, %f18;
	sub.f64 	%fd4, %fd3, %fd2;
	cvt.rn.f32.f64 	%f21, %fd4;
	sub.f32 	%f22, %f20, %f21;
	abs.f32 	%f23, %f22;
	cvt.f64.f32 	%fd5, %f23;
	setp.lt.f64 	%p10, %fd2, %fd5;
	@%p10 bra 	$L__BB0_26;
	ld.global.f32 	%f24, [%rd6+8];
	ld.global.f32 	%f25, [%rd5+8];
	sub.f32 	%f4, %f24, %f25;
	abs.f32 	%f26, %f4;
	setp.gt.f32 	%p11, %f26, 0f41200000;
	@%p11 bra 	$L__BB0_26;
	ld.global.f32 	%f5, [%rd5+16];
	ld.global.f32 	%f6, [%rd5+20];
	mul.f32 	%f27, %f2, 0f3F22F983;
	cvt.rni.s32.f32 	%r150, %f27;
	cvt.rn.f32.s32 	%f28, %r150;
	fma.rn.f32 	%f29, %f28, 0fBFC90FDA, %f2;
	fma.rn.f32 	%f30, %f28, 0fB3A22168, %f29;
	fma.rn.f32 	%f93, %f28, 0fA7C234C5, %f30;
	abs.f32 	%f8, %f2;
	setp.ltu.f32 	%p12, %f8, 0f47CE4780;
	mov.u32 	%r146, %r150;
	mov.f32 	%f92, %f93;
	@%p12 bra 	$L__BB0_15;
	setp.eq.f32 	%p13, %f8, 0f7F800000;
	@%p13 bra 	$L__BB0_14;
	mov.b32 	%r8, %f2;
	mov.b64 	%rd82, 0;
	mov.b32 	%r143, 0;
	mov.u64 	%rd80, __cudart_i2opi_f;
	mov.u64 	%rd81, %rd4;
$L__BB0_10:
	.pragma "nounroll";
	ld.global.nc.u32 	%r74, [%rd80];
	shl.b32 	%r75, %r8, 8;
	or.b32  	%r76, %r75, -2147483648;
	mad.wide.u32 	%rd39, %r74, %r76, %rd82;
	shr.u64 	%rd82, %rd39, 32;
	st.local.u32 	[%rd81], %rd39;
	add.s32 	%r143, %r143, 1;
	add.s64 	%rd81, %rd81, 4;
	add.s64 	%rd80, %rd80, 4;
	setp.ne.s32 	%p14, %r143, 6;
	@%p14 bra 	$L__BB0_10;
	shr.u32 	%r77, %r8, 23;
	st.local.u32 	[%rd4+24], %rd82;
	and.b32  	%r11, %r77, 31;
	and.b32  	%r78, %r77, 224;
	add.s32 	%r79, %r78, -128;
	shr.u32 	%r80, %r79, 5;
	mul.wide.u32 	%rd40, %r80, 4;
	sub.s64 	%rd13, %rd4, %rd40;
	ld.local.u32 	%r144, [%rd13+24];
	ld.local.u32 	%r145, [%rd13+20];
	setp.eq.s32 	%p15, %r11, 0;
	@%p15 bra 	$L__BB0_13;
	shf.l.wrap.b32 	%r144, %r145, %r144, %r11;
	ld.local.u32 	%r81, [%rd13+16];
	shf.l.wrap.b32 	%r145, %r81, %r145, %r11;
$L__BB0_13:
	shr.u32 	%r82, %r144, 30;
	shf.l.wrap.b32 	%r83, %r145, %r144, 2;
	shl.b32 	%r84, %r145, 2;
	shr.u32 	%r85, %r83, 31;
	add.s32 	%r86, %r85, %r82;
	neg.s32 	%r87, %r86;
	setp.lt.s32 	%p16, %r8, 0;
	selp.b32 	%r146, %r87, %r86, %p16;
	xor.b32  	%r88, %r83, %r8;
	shr.s32 	%r89, %r83, 31;
	xor.b32  	%r90, %r89, %r83;
	xor.b32  	%r91, %r89, %r84;
	cvt.u64.u32 	%rd41, %r90;
	shl.b64 	%rd42, %rd41, 32;
	cvt.u64.u32 	%rd43, %r91;
	or.b64  	%rd44, %rd42, %rd43;
	cvt.rn.f64.s64 	%fd6, %rd44;
	mul.f64 	%fd7, %fd6, 0d3BF921FB54442D19;
	cvt.rn.f32.f64 	%f31, %fd7;
	neg.f32 	%f32, %f31;
	setp.lt.s32 	%p17, %r88, 0;
	selp.f32 	%f92, %f32, %f31, %p17;
	bra.uni 	$L__BB0_15;
$L__BB0_14:
	mov.f32 	%f33, 0f00000000;
	mul.rn.f32 	%f92, %f2, %f33;
	mov.b32 	%r146, 0;
$L__BB0_15:
	add.s32 	%r93, %r146, 1;
	mul.rn.f32 	%f34, %f92, %f92;
	and.b32  	%r94, %r146, 1;
	setp.eq.b32 	%p19, %r94, 1;
	selp.f32 	%f35, %f92, 0f3F800000, %p19;
	fma.rn.f32 	%f36, %f34, %f35, 0f00000000;
	fma.rn.f32 	%f37, %f34, 0f37CBAC00, 0fBAB607ED;
	selp.f32 	%f38, 0fB94D4153, %f37, %p19;
	selp.f32 	%f39, 0f3C0885E4, 0f3D2AAABB, %p19;
	fma.rn.f32 	%f40, %f38, %f34, %f39;
	selp.f32 	%f41, 0fBE2AAAA8, 0fBEFFFFFF, %p19;
	fma.rn.f32 	%f42, %f40, %f34, %f41;
	fma.rn.f32 	%f43, %f42, %f36, %f35;
	and.b32  	%r95, %r93, 2;
	setp.eq.s32 	%p20, %r95, 0;
	mov.f32 	%f44, 0f00000000;
	sub.f32 	%f45, %f44, %f43;
	selp.f32 	%f12, %f43, %f45, %p20;
	@%p12 bra 	$L__BB0_23;
	setp.eq.f32 	%p21, %f8, 0f7F800000;
	@%p21 bra 	$L__BB0_22;
	mov.b32 	%r20, %f2;
	mov.b64 	%rd83, 0;
	mov.b32 	%r147, 0;
$L__BB0_18:
	.pragma "nounroll";
	mul.wide.u32 	%rd46, %r147, 4;
	mov.u64 	%rd47, __cudart_i2opi_f;
	add.s64 	%rd48, %rd47, %rd46;
	ld.global.nc.u32 	%r97, [%rd48];
	shl.b32 	%r98, %r20, 8;
	or.b32  	%r99, %r98, -2147483648;
	mad.wide.u32 	%rd49, %r97, %r99, %rd83;
	shr.u64 	%rd83, %rd49, 32;
	add.s64 	%rd50, %rd3, %rd46;
	st.local.u32 	[%rd50], %rd49;
	add.s32 	%r147, %r147, 1;
	setp.ne.s32 	%p22, %r147, 6;
	@%p22 bra 	$L__BB0_18;
	shr.u32 	%r100, %r20, 23;
	st.local.u32 	[%rd3+24], %rd83;
	and.b32  	%r23, %r100, 31;
	and.b32  	%r101, %r100, 224;
	add.s32 	%r102, %r101, -128;
	shr.u32 	%r103, %r102, 5;
	mul.wide.u32 	%rd51, %r103, 4;
	sub.s64 	%rd16, %rd3, %rd51;
	ld.local.u32 	%r148, [%rd16+24];
	ld.local.u32 	%r149, [%rd16+20];
	setp.eq.s32 	%p23, %r23, 0;
	@%p23 bra 	$L__BB0_21;
	shf.l.wrap.b32 	%r148, %r149, %r148, %r23;
	ld.local.u32 	%r104, [%rd16+16];
	shf.l.wrap.b32 	%r149, %r104, %r149, %r23;
$L__BB0_21:
	shr.u32 	%r105, %r148, 30;
	shf.l.wrap.b32 	%r106, %r149, %r148, 2;
	shl.b32 	%r107, %r149, 2;
	shr.u32 	%r108, %r106, 31;
	add.s32 	%r109, %r108, %r105;
	neg.s32 	%r110, %r109;
	setp.lt.s32 	%p24, %r20, 0;
	selp.b32 	%r150, %r110, %r109, %p24;
	xor.b32  	%r111, %r106, %r20;
	shr.s32 	%r112, %r106, 31;
	xor.b32  	%r113, %r112, %r106;
	xor.b32  	%r114, %r112, %r107;
	cvt.u64.u32 	%rd52, %r113;
	shl.b64 	%rd53, %rd52, 32;
	cvt.u64.u32 	%rd54, %r114;
	or.b64  	%rd55, %rd53, %rd54;
	cvt.rn.f64.s64 	%fd8, %rd55;
	mul.f64 	%fd9, %fd8, 0d3BF921FB54442D19;
	cvt.rn.f32.f64 	%f46, %fd9;
	neg.f32 	%f47, %f46;
	setp.lt.s32 	%p25, %r111, 0;
	selp.f32 	%f93, %f47, %f46, %p25;
	bra.uni 	$L__BB0_23;
$L__BB0_22:
	mov.f32 	%f48, 0f00000000;
	mul.rn.f32 	%f93, %f2, %f48;
	mov.b32 	%r150, 0;
$L__BB0_23:
	mul.rn.f32 	%f49, %f93, %f93;
	and.b32  	%r116, %r150, 1;
	setp.eq.b32 	%p26, %r116, 1;
	selp.f32 	%f50, 0f3F800000, %f93, %p26;
	fma.rn.f32 	%f51, %f49, %f50, 0f00000000;
	fma.rn.f32 	%f52, %f49, 0f37CBAC00, 0fBAB607ED;
	selp.f32 	%f53, %f52, 0fB94D4153, %p26;
	selp.f32 	%f54, 0f3D2AAABB, 0f3C0885E4, %p26;
	fma.rn.f32 	%f55, %f53, %f49, %f54;
	selp.f32 	%f56, 0fBEFFFFFF, 0fBE2AAAA8, %p26;
	fma.rn.f32 	%f57, %f55, %f49, %f56;
	fma.rn.f32 	%f58, %f57, %f51, %f50;
	and.b32  	%r117, %r150, 2;
	setp.eq.s32 	%p27, %r117, 0;
	mov.f32 	%f59, 0f00000000;
	sub.f32 	%f60, %f59, %f58;
	selp.f32 	%f61, %f58, %f60, %p27;
	mul.f32 	%f62, %f3, %f12;
	mul.f32 	%f63, %f4, %f61;
	sub.f32 	%f64, %f62, %f63;
	mul.f32 	%f65, %f3, %f61;
	fma.rn.f32 	%f66, %f4, %f12, %f65;
	cvt.f64.f32 	%fd10, %f64;
	neg.f32 	%f67, %f6;
	cvt.f64.f32 	%fd11, %f67;
	mul.f64 	%fd12, %fd11, 0d3FE0000000000000;
	setp.gtu.f64 	%p28, %fd12, %fd10;
	cvt.f64.f32 	%fd13, %f6;
	mul.f64 	%fd14, %fd13, 0d3FE0000000000000;
	setp.ltu.f64 	%p29, %fd14, %fd10;
	cvt.f64.f32 	%fd15, %f66;
	neg.f32 	%f68, %f5;
	cvt.f64.f32 	%fd16, %f68;
	mul.f64 	%fd17, %fd16, 0d3FE0000000000000;
	setp.gtu.f64 	%p30, %fd17, %fd15;
	or.pred  	%p31, %p28, %p30;
	or.pred  	%p32, %p31, %p29;
	cvt.f64.f32 	%fd18, %f5;
	mul.f64 	%fd19, %fd18, 0d3FE0000000000000;
	setp.ltu.f64 	%p33, %fd19, %fd15;
	or.pred  	%p34, %p33, %p32;
	@%p34 bra 	$L__BB0_26;
	setp.lt.s32 	%p35, %r151, %r57;
	@%p35 bra 	$L__BB0_25;
	bra.uni 	$L__BB0_27;
$L__BB0_25:
	add.s32 	%r118, %r4, %r151;
	mul.lo.s32 	%r119, %r118, 3;
	mul.wide.s32 	%rd56, %r119, 4;
	add.s64 	%rd57, %rd2, %rd56;
	st.global.f32 	[%rd57], %f1;
	ld.global.f32 	%f69, [%rd6+4];
	st.global.f32 	[%rd57+4], %f69;
	ld.global.f32 	%f70, [%rd6+8];
	st.global.f32 	[%rd57+8], %f70;
	add.s32 	%r151, %r151, 1;
$L__BB0_26:
	add.s32 	%r141, %r141, 1;
	setp.eq.s32 	%p36, %r141, %r55;
	@%p36 bra 	$L__BB0_27;
	bra.uni 	$L__BB0_4;
$L__BB0_27:
	setp.eq.s32 	%p37, %r151, 0;
	@%p37 bra 	$L__BB0_28;
	bra.uni 	$L__BB0_30;
$L__BB0_28:
	ld.param.u64 	%rd79, [_Z17roipool3d_forwardiiiiPKfS0_PfPi_param_7];
	cvta.to.global.u64 	%rd74, %rd79;
	mul.wide.s32 	%rd75, %r3, 4;
	add.s64 	%rd76, %rd74, %rd75;
	mov.b32 	%r139, 1;
	st.global.u32 	[%rd76], %r139;
$L__BB0_29:
	add.s32 	%r140, %r140, 1;
	setp.eq.s32 	%p44, %r140, %r54;
	@%p44 bra 	$L__BB0_43;
	bra.uni 	$L__BB0_3;
$L__BB0_30:
	setp.lt.s32 	%p38, %r151, %r57;
	@%p38 bra 	$L__BB0_31;
	bra.uni 	$L__BB0_29;
$L__BB0_31:
	mul.lo.s32 	%r38, %r4, 3;
	sub.s32 	%r120, %r57, %r151;
	and.b32  	%r39, %r120, 3;
	setp.eq.s32 	%p39, %r39, 0;
	mov.u32 	%r153, %r151;
	@%p39 bra 	$L__BB0_35;
	mul.lo.s32 	%r121, %r151, 3;
	mul.wide.s32 	%rd58, %r38, 4;
	add.s64 	%rd17, %rd2, %rd58;
	ld.global.f32 	%f71, [%rd17];
	mul.wide.s32 	%rd59, %r121, 4;
	add.s64 	%rd18, %rd17, %rd59;
	st.global.f32 	[%rd18], %f71;
	ld.global.f32 	%f72, [%rd17+4];
	st.global.f32 	[%rd18+4], %f72;
	ld.global.f32 	%f73, [%rd17+8];
	st.global.f32 	[%rd18+8], %f73;
	add.s32 	%r153, %r151, 1;
	setp.eq.s32 	%p40, %r39, 1;
	@%p40 bra 	$L__BB0_35;
	rem.s32 	%r122, %r153, %r151;
	mul.lo.s32 	%r123, %r122, 3;
	mul.wide.s32 	%rd60, %r123, 4;
	add.s64 	%rd61, %rd17, %rd60;
	ld.global.f32 	%f74, [%rd61];
	st.global.f32 	[%rd18+12], %f74;
	ld.global.f32 	%f75, [%rd61+4];
	st.global.f32 	[%rd18+16], %f75;
	ld.global.f32 	%f76, [%rd61+8];
	st.global.f32 	[%rd18+20], %f76;
	add.s32 	%r153, %r151, 2;
	setp.eq.s32 	%p41, %r39, 2;
	@%p41 bra 	$L__BB0_35;
	rem.s32 	%r124, %r153, %r151;
	mul.lo.s32 	%r125, %r124, 3;
	mul.wide.s32 	%rd62, %r125, 4;
	add.s64 	%rd63, %rd17, %rd62;
	ld.global.f32 	%f77, [%rd63];
	st.global.f32 	[%rd18+24], %f77;
	ld.global.f32 	%f78, [%rd63+4];
	st.global.f32 	[%rd18+28], %f78;
	ld.global.f32 	%f79, [%rd63+8];
	st.global.f32 	[%rd18+32], %f79;
	add.s32 	%r153, %r151, 3;
$L__BB0_35:
	sub.s32 	%r126, %r151, %r57;
	setp.gt.u32 	%p42, %r126, -4;
	@%p42 bra 	$L__BB0_29;
$L__BB0_36:
	rem.s32 	%r127, %r153, %r151;
	mad.lo.s32 	%r128, %r127, 3, %r38;
	mad.lo.s32 	%r129, %r153, 3, %r38;
	mul.wide.s32 	%rd64, %r128, 4;
	add.s64 	%rd65, %rd2, %rd64;
	ld.global.f32 	%f80, [%rd65];
	mul.wide.s32 	%rd66, %r129, 4;
	add.s64 	%rd67, %rd2, %rd66;
	st.global.f32 	[%rd67], %f80;
	ld.global.f32 	%f81, [%rd65+4];
	st.global.f32 	[%rd67+4], %f81;
	ld.global.f32 	%f82, [%rd65+8];
	st.global.f32 	[%rd67+8], %f82;
	add.s32 	%r130, %r153, 1;
	rem.s32 	%r131, %r130, %r151;
	mad.lo.s32 	%r132, %r131, 3, %r38;
	mul.wide.s32 	%rd68, %r132, 4;
	add.s64 	%rd69, %rd2, %rd68;
	ld.global.f32 	%f83, [%rd69];
	st.global.f32 	[%rd67+12], %f83;
	ld.global.f32 	%f84, [%rd69+4];
	st.global.f32 	[%rd67+16], %f84;
	ld.global.f32 	%f85, [%rd69+8];
	st.global.f32 	[%rd67+20], %f85;
	add.s32 	%r133, %r153, 2;
	rem.s32 	%r134, %r133, %r151;
	mad.lo.s32 	%r135, %r134, 3, %r38;
	mul.wide.s32 	%rd70, %r135, 4;
	add.s64 	%rd71, %rd2, %rd70;
	ld.global.f32 	%f86, [%rd71];
	st.global.f32 	[%rd67+24], %f86;
	ld.global.f32 	%f87, [%rd71+4];
	st.global.f32 	[%rd67+28], %f87;
	ld.global.f32 	%f88, [%rd71+8];
	st.global.f32 	[%rd67+32], %f88;
	add.s32 	%r136, %r153, 3;
	rem.s32 	%r137, %r136, %r151;
	mad.lo.s32 	%r138, %r137, 3, %r38;
	mul.wide.s32 	%rd72, %r138, 4;
	add.s64 	%rd73, %rd2, %rd72;
	ld.global.f32 	%f89, [%rd73];
	st.global.f32 	[%rd67+36], %f89;
	ld.global.f32 	%f90, [%rd73+4];
	st.global.f32 	[%rd67+40], %f90;
	ld.global.f32 	%f91, [%rd73+8];
	st.global.f32 	[%rd67+44], %f91;
	add.s32 	%r153, %r153, 4;
	setp.eq.s32 	%p43, %r153, %r57;
	@%p43 bra 	$L__BB0_29;
	bra.uni 	$L__BB0_36;
$L__BB0_37:
	and.b32  	%r45, %r54, 3;
	setp.lt.u32 	%p5, %r54, 4;
	mov.b32 	%r157, 0;
	@%p5 bra 	$L__BB0_40;
	and.b32  	%r157, %r54, 2147483644;
	mov.b32 	%r155, 0;
	mul.wide.s32 	%rd27, %r56, 4;
$L__BB0_39:
	mad.lo.s32 	%r63, %r155, %r56, %r1;
	mul.wide.s32 	%rd25, %r63, 4;
	add.s64 	%rd26, %rd1, %rd25;
	mov.b32 	%r64, 1;
	st.global.u32 	[%rd26], %r64;
	add.s64 	%rd28, %rd26, %rd27;
	st.global.u32 	[%rd28], %r64;
	add.s64 	%rd29, %rd28, %rd27;
	st.global.u32 	[%rd29], %r64;
	add.s64 	%rd30, %rd29, %rd27;
	st.global.u32 	[%rd30], %r64;
	add.s32 	%r155, %r155, 4;
	setp.ne.s32 	%p6, %r155, %r157;
	@%p6 bra 	$L__BB0_39;
$L__BB0_40:
	setp.eq.s32 	%p7, %r45, 0;
	@%p7 bra 	$L__BB0_43;
	mov.b32 	%r158, 0;
$L__BB0_42:
	.pragma "nounroll";
	mad.lo.s32 	%r66, %r157, %r56, %r1;
	mul.wide.s32 	%rd31, %r66, 4;
	add.s64 	%rd32, %rd1, %rd31;
	mov.b32 	%r67, 1;
	st.global.u32 	[%rd32], %r67;
	add.s32 	%r157, %r157, 1;
	add.s32 	%r158, %r158, 1;
	setp.ne.s32 	%p8, %r158, %r45;
	@%p8 bra 	$L__BB0_42;
$L__BB0_43:
	ret;

}
	// .globl	_Z19assign_pts_to_box3diiiPKfS0_Pi
.visible .entry _Z19assign_pts_to_box3diiiPKfS0_Pi(
	.param .u32 _Z19assign_pts_to_box3diiiPKfS0_Pi_param_0,
	.param .u32 _Z19assign_pts_to_box3diiiPKfS0_Pi_param_1,
	.param .u32 _Z19assign_pts_to_box3diiiPKfS0_Pi_param_2,
	.param .u64 .ptr .align 1 _Z19assign_pts_to_box3diiiPKfS0_Pi_param_3,
	.param .u64 .ptr .align 1 _Z19assign_pts_to_box3diiiPKfS0_Pi_param_4,
	.param .u64 .ptr .align 1 _Z19assign_pts_to_box3diiiPKfS0_Pi_param_5
)
{
	.local .align 4 .b8 	__local_depot1[28];
	.reg .b64 	%SP;
	.reg .b64 	%SPL;
	.reg .pred 	%p<32>;
	.reg .b32 	%r<99>;
	.reg .b32 	%f<71>;
	.reg .b64 	%rd<51>;
	.reg .b64 	%fd<20>;

	mov.u64 	%SPL, __local_depot1;
	ld.param.u32 	%r35, [_Z19assign_pts_to_box3diiiPKfS0_Pi_param_0];
	ld.param.u32 	%r33, [_Z19assign_pts_to_box3diiiPKfS0_Pi_param_1];
	ld.param.u32 	%r34, [_Z19assign_pts_to_box3diiiPKfS0_Pi_param_2];
	ld.param.u64 	%rd19, [_Z19assign_pts_to_box3diiiPKfS0_Pi_param_3];
	ld.param.u64 	%rd20, [_Z19assign_pts_to_box3diiiPKfS0_Pi_param_4];
	ld.param.u64 	%rd21, [_Z19assign_pts_to_box3diiiPKfS0_Pi_param_5];
	add.u64 	%rd1, %SPL, 0;
	mov.u32 	%r36, %ctaid.x;
	mov.u32 	%r37, %ntid.x;
	mov.u32 	%r38, %tid.x;
	mad.lo.s32 	%r1, %r36, %r37, %r38;
	mov.u32 	%r2, %ctaid.y;
	mov.u32 	%r3, %ctaid.z;
	setp.ge.s32 	%p1, %r1, %r33;
	setp.ge.s32 	%p2, %r2, %r34;
	or.pred  	%p3, %p1, %p2;
	setp.ge.s32 	%p4, %r3, %r35;
	or.pred  	%p5, %p4, %p3;
	@%p5 bra 	$L__BB1_22;
	cvta.to.global.u64 	%rd23, %rd21;
	cvta.to.global.u64 	%rd24, %rd19;
	cvta.to.global.u64 	%rd25, %rd20;
	mad.lo.s32 	%r40, %r33, %r3, %r1;
	mad.lo.s32 	%r41, %r40, %r34, %r2;
	mul.wide.s32 	%rd26, %r41, 4;
	add.s64 	%rd2, %rd23, %rd26;
	mov.b32 	%r98, 0;
	st.global.u32 	[%rd2], %r98;
	mad.lo.s32 	%r42, %r34, %r3, %r2;
	mul.lo.s32 	%r43, %r42, 7;
	mul.lo.s32 	%r44, %r40, 3;
	mul.wide.s32 	%rd27, %r44, 4;
	add.s64 	%rd3, %rd24, %rd27;
	ld.global.f32 	%f18, [%rd3];
	mul.wide.u32 	%rd28, %r43, 4;
	add.s64 	%rd4, %rd25, %rd28;
	ld.global.f32 	%f19, [%rd4];
	ld.global.f32 	%f1, [%rd4+4];
	ld.global.f32 	%f2, [%rd4+24];
	sub.f32 	%f3, %f18, %f19;
	abs.f32 	%f20, %f3;
	setp.gt.f32 	%p6, %f20, 0f41200000;
	@%p6 bra 	$L__BB1_21;
	ld.global.f32 	%f4, [%rd3+8];
	ld.global.f32 	%f5, [%rd4+8];
	ld.global.f32 	%f21, [%rd4+12];
	ld.global.f32 	%f6, [%rd4+16];
	ld.global.f32 	%f7, [%rd4+20];
	cvt.f64.f32 	%fd1, %f21;
	mul.f64 	%fd2, %fd1, 0d3FE0000000000000;
	ld.global.f32 	%f22, [%rd3+4];
	cvt.f64.f32 	%fd3, %f1;
	sub.f64 	%fd4, %fd3, %fd2;
	cvt.rn.f32.f64 	%f23, %fd4;
	sub.f32 	%f24, %f22, %f23;
	abs.f32 	%f25, %f24;
	cvt.f64.f32 	%fd5, %f25;
	setp.lt.f64 	%p7, %fd2, %fd5;
	@%p7 bra 	$L__BB1_21;
	sub.f32 	%f8, %f4, %f5;
	abs.f32 	%f26, %f8;
	setp.gt.f32 	%p8, %f26, 0f41200000;
	@%p8 bra 	$L__BB1_21;
	mul.f32 	%f27, %f2, 0f3F22F983;
	cvt.rni.s32.f32 	%r97, %f27;
	cvt.rn.f32.s32 	%f28, %r97;
	fma.rn.f32 	%f29, %f28, 0fBFC90FDA, %f2;
	fma.rn.f32 	%f30, %f28, 0fB3A22168, %f29;
	fma.rn.f32 	%f70, %f28, 0fA7C234C5, %f30;
	abs.f32 	%f10, %f2;
	setp.ltu.f32 	%p9, %f10, 0f47CE4780;
	mov.u32 	%r93, %r97;
	mov.f32 	%f69, %f70;
	@%p9 bra 	$L__BB1_12;
	setp.neu.f32 	%p10, %f10, 0f7F800000;
	@%p10 bra 	$L__BB1_7;
	mov.f32 	%f33, 0f00000000;
	mul.rn.f32 	%f69, %f2, %f33;
	mov.b32 	%r93, 0;
	bra.uni 	$L__BB1_12;
$L__BB1_7:
	mov.b32 	%r5, %f2;
	shl.b32 	%r48, %r5, 8;
	or.b32  	%r6, %r48, -2147483648;
	mov.b64 	%rd47, 0;
	mov.b32 	%r90, 0;
	mov.u64 	%rd45, __cudart_i2opi_f;
	mov.u64 	%rd46, %rd1;
$L__BB1_8:
	.pragma "nounroll";
	ld.global.nc.u32 	%r49, [%rd45];
	mad.wide.u32 	%rd31, %r49, %r6, %rd47;
	shr.u64 	%rd47, %rd31, 32;
	st.local.u32 	[%rd46], %rd31;
	add.s32 	%r90, %r90, 1;
	add.s64 	%rd46, %rd46, 4;
	add.s64 	%rd45, %rd45, 4;
	setp.ne.s32 	%p11, %r90, 6;
	@%p11 bra 	$L__BB1_8;
	shr.u32 	%r50, %r5, 23;
	st.local.u32 	[%rd1+24], %rd47;
	and.b32  	%r9, %r50, 31;
	and.b32  	%r51, %r50, 224;
	add.s32 	%r52, %r51, -128;
	shr.u32 	%r53, %r52, 5;
	mul.wide.u32 	%rd32, %r53, 4;
	sub.s64 	%rd11, %rd1, %rd32;
	ld.local.u32 	%r91, [%rd11+24];
	ld.local.u32 	%r92, [%rd11+20];
	setp.eq.s32 	%p12, %r9, 0;
	@%p12 bra 	$L__BB1_11;
	shf.l.wrap.b32 	%r91, %r92, %r91, %r9;
	ld.local.u32 	%r54, [%rd11+16];
	shf.l.wrap.b32 	%r92, %r54, %r92, %r9;
$L__BB1_11:
	shr.u32 	%r55, %r91, 30;
	shf.l.wrap.b32 	%r56, %r92, %r91, 2;
	shl.b32 	%r57, %r92, 2;
	shr.u32 	%r58, %r56, 31;
	add.s32 	%r59, %r58, %r55;
	neg.s32 	%r60, %r59;
	setp.lt.s32 	%p13, %r5, 0;
	selp.b32 	%r93, %r60, %r59, %p13;
	xor.b32  	%r61, %r56, %r5;
	shr.s32 	%r62, %r56, 31;
	xor.b32  	%r63, %r62, %r56;
	xor.b32  	%r64, %r62, %r57;
	cvt.u64.u32 	%rd33, %r63;
	shl.b64 	%rd34, %rd33, 32;
	cvt.u64.u32 	%rd35, %r64;
	or.b64  	%rd36, %rd34, %rd35;
	cvt.rn.f64.s64 	%fd6, %rd36;
	mul.f64 	%fd7, %fd6, 0d3BF921FB54442D19;
	cvt.rn.f32.f64 	%f31, %fd7;
	neg.f32 	%f32, %f31;
	setp.lt.s32 	%p14, %r61, 0;
	selp.f32 	%f69, %f32, %f31, %p14;
$L__BB1_12:
	setp.ltu.f32 	%p15, %f10, 0f47CE4780;
	add.s32 	%r66, %r93, 1;
	mul.rn.f32 	%f34, %f69, %f69;
	and.b32  	%r67, %r93, 1;
	setp.eq.b32 	%p16, %r67, 1;
	selp.f32 	%f35, %f69, 0f3F800000, %p16;
	fma.rn.f32 	%f36, %f34, %f35, 0f00000000;
	fma.rn.f32 	%f37, %f34, 0f37CBAC00, 0fBAB607ED;
	selp.f32 	%f38, 0fB94D4153, %f37, %p16;
	selp.f32 	%f39, 0f3C0885E4, 0f3D2AAABB, %p16;
	fma.rn.f32 	%f40, %f38, %f34, %f39;
	selp.f32 	%f41, 0fBE2AAAA8, 0fBEFFFFFF, %p16;
	fma.rn.f32 	%f42, %f40, %f34, %f41;
	fma.rn.f32 	%f43, %f42, %f36, %f35;
	and.b32  	%r68, %r66, 2;
	setp.eq.s32 	%p17, %r68, 0;
	mov.f32 	%f44, 0f00000000;
	sub.f32 	%f45, %f44, %f43;
	selp.f32 	%f14, %f43, %f45, %p17;
	@%p15 bra 	$L__BB1_20;
	setp.neu.f32 	%p18, %f10, 0f7F800000;
	@%p18 bra 	$L__BB1_15;
	mov.f32 	%f48, 0f00000000;
	mul.rn.f32 	%f70, %f2, %f48;
	mov.b32 	%r97, 0;
	bra.uni 	$L__BB1_20;
$L__BB1_15:
	mov.b32 	%r18, %f2;
	shl.b32 	%r70, %r18, 8;
	or.b32  	%r19, %r70, -2147483648;
	mov.b64 	%rd50, 0;
	mov.b32 	%r94, 0;
	mov.u64 	%rd48, __cudart_i2opi_f;
	mov.u64 	%rd49, %rd1;
$L__BB1_16:
	.pragma "nounroll";
	ld.global.nc.u32 	%r71, [%rd48];
	mad.wide.u32 	%rd39, %r71, %r19, %rd50;
	shr.u64 	%rd50, %rd39, 32;
	st.local.u32 	[%rd49], %rd39;
	add.s32 	%r94, %r94, 1;
	add.s64 	%rd49, %rd49, 4;
	add.s64 	%rd48, %rd48, 4;
	setp.ne.s32 	%p19, %r94, 6;
	@%p19 bra 	$L__BB1_16;
	shr.u32 	%r72, %r18, 23;
	st.local.u32 	[%rd1+24], %rd50;
	and.b32  	%r22, %r72, 31;
	and.b32  	%r73, %r72, 224;
	add.s32 	%r74, %r73, -128;
	shr.u32 	%r75, %r74, 5;
	mul.wide.u32 	%rd40, %r75, 4;
	sub.s64 	%rd18, %rd1, %rd40;
	ld.local.u32 	%r95, [%rd18+24];
	ld.local.u32 	%r96, [%rd18+20];
	setp.eq.s32 	%p20, %r22, 0;
	@%p20 bra 	$L__BB1_19;
	shf.l.wrap.b32 	%r95, %r96, %r95, %r22;
	ld.local.u32 	%r76, [%rd18+16];
	shf.l.wrap.b32 	%r96, %r76, %r96, %r22;
$L__BB1_19:
	shr.u32 	%r77, %r95, 30;
	shf.l.wrap.b32 	%r78, %r96, %r95, 2;
	shl.b32 	%r79, %r96, 2;
	shr.u32 	%r80, %r78, 31;
	add.s32 	%r81, %r80, %r77;
	neg.s32 	%r82, %r81;
	setp.lt.s32 	%p21, %r18, 0;
	selp.b32 	%r97, %r82, %r81, %p21;
	xor.b32  	%r83, %r78, %r18;
	shr.s32 	%r84, %r78, 31;
	xor.b32  	%r85, %r84, %r78;
	xor.b32  	%r86, %r84, %r79;
	cvt.u64.u32 	%rd41, %r85;
	shl.b64 	%rd42, %rd41, 32;
	cvt.u64.u32 	%rd43, %r86;
	or.b64  	%rd44, %rd42, %rd43;
	cvt.rn.f64.s64 	%fd8, %rd44;
	mul.f64 	%fd9, %fd8, 0d3BF921FB54442D19;
	cvt.rn.f32.f64 	%f46, %fd9;
	neg.f32 	%f47, %f46;
	setp.lt.s32 	%p22, %r83, 0;
	selp.f32 	%f70, %f47, %f46, %p22;
$L__BB1_20:
	mul.rn.f32 	%f49, %f70, %f70;
	and.b32  	%r88, %r97, 1;
	setp.eq.b32 	%p23, %r88, 1;
	selp.f32 	%f50, 0f3F800000, %f70, %p23;
	fma.rn.f32 	%f51, %f49, %f50, 0f00000000;
	fma.rn.f32 	%f52, %f49, 0f37CBAC00, 0fBAB607ED;
	selp.f32 	%f53, %f52, 0fB94D4153, %p23;
	selp.f32 	%f54, 0f3D2AAABB, 0f3C0885E4, %p23;
	fma.rn.f32 	%f55, %f53, %f49, %f54;
	selp.f32 	%f56, 0fBEFFFFFF, 0fBE2AAAA8, %p23;
	fma.rn.f32 	%f57, %f55, %f49, %f56;
	fma.rn.f32 	%f58, %f57, %f51, %f50;
	and.b32  	%r89, %r97, 2;
	setp.eq.s32 	%p24, %r89, 0;
	mov.f32 	%f59, 0f00000000;
	sub.f32 	%f60, %f59, %f58;
	selp.f32 	%f61, %f58, %f60, %p24;
	mul.f32 	%f62, %f3, %f14;
	mul.f32 	%f63, %f8, %f61;
	sub.f32 	%f64, %f62, %f63;
	mul.f32 	%f65, %f3, %f61;
	fma.rn.f32 	%f66, %f8, %f14, %f65;
	cvt.f64.f32 	%fd10, %f64;
	neg.f32 	%f67, %f7;
	cvt.f64.f32 	%fd11, %f67;
	mul.f64 	%fd12, %fd11, 0d3FE0000000000000;
	setp.le.f64 	%p25, %fd12, %fd10;
	cvt.f64.f32 	%fd13, %f7;
	mul.f64 	%fd14, %fd13, 0d3FE0000000000000;
	setp.ge.f64 	%p26, %fd14, %fd10;
	cvt.f64.f32 	%fd15, %f66;
	neg.f32 	%f68, %f6;
	cvt.f64.f32 	%fd16, %f68;
	mul.f64 	%fd17, %fd16, 0d3FE0000000000000;
	setp.le.f64 	%p27, %fd17, %fd15;
	and.pred  	%p28, %p25, %p27;
	and.pred  	%p29, %p28, %p26;
	cvt.f64.f32 	%fd18, %f6;
	mul.f64 	%fd19, %fd18, 0d3FE0000000000000;
	setp.ge.f64 	%p30, %fd19, %fd15;
	and.pred  	%p31, %p30, %p29;
	selp.u32 	%r98, 1, 0, %p31;
$L__BB1_21:
	st.global.u32 	[%rd2], %r98;
$L__BB1_22:
	ret;

}
	// .globl	_Z14get_pooled_idxiiiiPKiPiS1_
.visible .entry _Z14get_pooled_idxiiiiPKiPiS1_(
	.param .u32 _Z14get_pooled_idxiiiiPKiPiS1__param_0,
	.param .u32 _Z14get_pooled_idxiiiiPKiPiS1__param_1,
	.param .u32 _Z14get_pooled_idxiiiiPKiPiS1__param_2,
	.param .u32 _Z14get_pooled_idxiiiiPKiPiS1__param_3,
	.param .u64 .ptr .align 1 _Z14get_pooled_idxiiiiPKiPiS1__param_4,
	.param .u64 .ptr .align 1 _Z14get_pooled_idxiiiiPKiPiS1__param_5,
	.param .u64 .ptr .align 1 _Z14get_pooled_idxiiiiPKiPiS1__param_6
)
{
	.reg .pred 	%p<12>;
	.reg .b32 	%r<73>;
	.reg .b64 	%rd<27>;

	ld.param.u32 	%r27, [_Z14get_pooled_idxiiiiPKiPiS1__param_1];
	ld.param.u32 	%r28, [_Z14get_pooled_idxiiiiPKiPiS1__param_2];
	ld.param.u32 	%r29, [_Z14get_pooled_idxiiiiPKiPiS1__param_3];
	ld.param.u64 	%rd3, [_Z14get_pooled_idxiiiiPKiPiS1__param_4];
	ld.param.u64 	%rd5, [_Z14get_pooled_idxiiiiPKiPiS1__param_5];
	ld.param.u64 	%rd4, [_Z14get_pooled_idxiiiiPKiPiS1__param_6];
	cvta.to.global.u64 	%rd1, %rd5;
	mov.u32 	%r30, %ctaid.x;
	mov.u32 	%r31, %ntid.x;
	mov.u32 	%r32, %tid.x;
	mad.lo.s32 	%r1, %r30, %r31, %r32;
	setp.ge.s32 	%p1, %r1, %r28;
	@%p1 bra 	$L__BB2_16;
	mov.u32 	%r2, %ctaid.y;
	setp.lt.s32 	%p2, %r27, 1;
	mov.b32 	%r66, 0;
	@%p2 bra 	$L__BB2_7;
	mul.lo.s32 	%r3, %r27, %r2;
	mad.lo.s32 	%r35, %r28, %r2, %r1;
	mul.lo.s32 	%r4, %r35, %r29;
	cvta.to.global.u64 	%rd2, %rd3;
	mov.b32 	%r63, 0;
	mov.u32 	%r66, %r63;
$L__BB2_3:
	add.s32 	%r36, %r63, %r3;
	mad.lo.s32 	%r37, %r36, %r28, %r1;
	mul.wide.s32 	%rd6, %r37, 4;
	add.s64 	%rd7, %rd2, %rd6;
	ld.global.u32 	%r38, [%rd7];
	setp.eq.s32 	%p3, %r38, 0;
	@%p3 bra 	$L__BB2_6;
	setp.ge.s32 	%p4, %r66, %r29;
	@%p4 bra 	$L__BB2_7;
	add.s32 	%r39, %r66, %r4;
	mul.wide.s32 	%rd8, %r39, 4;
	add.s64 	%rd9, %rd1, %rd8;
	st.global.u32 	[%rd9], %r63;
	add.s32 	%r66, %r66, 1;
$L__BB2_6:
	add.s32 	%r63, %r63, 1;
	setp.ne.s32 	%p5, %r63, %r27;
	@%p5 bra 	$L__BB2_3;
$L__BB2_7:
	setp.ne.s32 	%p6, %r66, 0;
	@%p6 bra 	$L__BB2_9;
	mad.lo.s32 	%r61, %r28, %r2, %r1;
	cvta.to.global.u64 	%rd24, %rd4;
	mul.wide.s32 	%rd25, %r61, 4;
	add.s64 	%rd26, %rd24, %rd25;
	mov.b32 	%r62, 1;
	st.global.u32 	[%rd26], %r62;
	bra.uni 	$L__BB2_16;
$L__BB2_9:
	setp.ge.s32 	%p7, %r66, %r29;
	@%p7 bra 	$L__BB2_16;
	mad.lo.s32 	%r40, %r28, %r2, %r1;
	mul.lo.s32 	%r11, %r40, %r29;
	sub.s32 	%r41, %r29, %r66;
	and.b32  	%r12, %r41, 3;
	setp.eq.s32 	%p8, %r12, 0;
	mov.u32 	%r70, %r66;
	@%p8 bra 	$L__BB2_13;
	add.s32 	%r68, %r66, %r11;
	neg.s32 	%r67, %r12;
	mov.u32 	%r70, %r66;
$L__BB2_12:
	.pragma "nounroll";
	mul.wide.s32 	%rd10, %r68, 4;
	add.s64 	%rd11, %rd1, %rd10;
	rem.s32 	%r42, %r70, %r66;
	add.s32 	%r43, %r42, %r11;
	mul.wide.s32 	%rd12, %r43, 4;
	add.s64 	%rd13, %rd1, %rd12;
	ld.global.u32 	%r44, [%rd13];
	st.global.u32 	[%rd11], %r44;
	add.s32 	%r70, %r70, 1;
	add.s32 	%r68, %r68, 1;
	add.s32 	%r67, %r67, 1;
	setp.ne.s32 	%p9, %r67, 0;
	@%p9 bra 	$L__BB2_12;
$L__BB2_13:
	sub.s32 	%r45, %r66, %r29;
	setp.gt.u32 	%p10, %r45, -4;
	@%p10 bra 	$L__BB2_16;
	add.s32 	%r71, %r70, %r11;
$L__BB2_15:
	rem.s32 	%r46, %r70, %r66;
	add.s32 	%r47, %r46, %r11;
	mul.wide.s32 	%rd14, %r47, 4;
	add.s64 	%rd15, %rd1, %rd14;
	ld.global.u32 	%r48, [%rd15];
	mul.wide.s32 	%rd16, %r71, 4;
	add.s64 	%rd17, %rd1, %rd16;
	st.global.u32 	[%rd17], %r48;
	add.s32 	%r49, %r70, 1;
	rem.s32 	%r50, %r49, %r66;
	add.s32 	%r51, %r50, %r11;
	mul.wide.s32 	%rd18, %r51, 4;
	add.s64 	%rd19, %rd1, %rd18;
	ld.global.u32 	%r52, [%rd19];
	st.global.u32 	[%rd17+4], %r52;
	add.s32 	%r53, %r70, 2;
	rem.s32 	%r54, %r53, %r66;
	add.s32 	%r55, %r54, %r11;
	mul.wide.s32 	%rd20, %r55, 4;
	add.s64 	%rd21, %rd1, %rd20;
	ld.global.u32 	%r56, [%rd21];
	st.global.u32 	[%rd17+8], %r56;
	add.s32 	%r57, %r70, 3;
	rem.s32 	%r58, %r57, %r66;
	add.s32 	%r59, %r58, %r11;
	mul.wide.s32 	%rd22, %r59, 4;
	add.s64 	%rd23, %rd1, %rd22;
	ld.global.u32 	%r60, [%rd23];
	st.global.u32 	[%rd17+12], %r60;
	add.s32 	%r71, %r71, 4;
	add.s32 	%r70, %r70, 4;
	setp.ne.s32 	%p11, %r70, %r29;
	@%p11 bra 	$L__BB2_15;
$L__BB2_16:
	ret;

}
	// .globl	_Z17roipool3d_forwardiiiiPKfPKiPfPi
.visible .entry _Z17roipool3d_forwardiiiiPKfPKiPfPi(
	.param .u32 _Z17roipool3d_forwardiiiiPKfPKiPfPi_param_0,
	.param .u32 _Z17roipool3d_forwardiiiiPKfPKiPfPi_param_1,
	.param .u32 _Z17roipool3d_forwardiiiiPKfPKiPfPi_param_2,
	.param .u32 _Z17roipool3d_forwardiiiiPKfPKiPfPi_param_3,
	.param .u64 .ptr .align 1 _Z17roipool3d_forwardiiiiPKfPKiPfPi_param_4,
	.param .u64 .ptr .align 1 _Z17roipool3d_forwardiiiiPKfPKiPfPi_param_5,
	.param .u64 .ptr .align 1 _Z17roipool3d_forwardiiiiPKfPKiPfPi_param_6,
	.param .u64 .ptr .align 1 _Z17roipool3d_forwardiiiiPKfPKiPfPi_param_7
)
{
	.reg .pred 	%p<7>;
	.reg .b32 	%r<18>;
	.reg .b32 	%f<4>;
	.reg .b64 	%rd<17>;

	ld.param.u32 	%r8, [_Z17roipool3d_forwardiiiiPKfPKiPfPi_param_0];
	ld.param.u32 	%r5, [_Z17roipool3d_forwardiiiiPKfPKiPfPi_param_1];
	ld.param.u32 	%r6, [_Z17roipool3d_forwardiiiiPKfPKiPfPi_param_2];
	ld.param.u32 	%r7, [_Z17roipool3d_forwardiiiiPKfPKiPfPi_param_3];
	ld.param.u64 	%rd1, [_Z17roipool3d_forwardiiiiPKfPKiPfPi_param_4];
	ld.param.u64 	%rd2, [_Z17roipool3d_forwardiiiiPKfPKiPfPi_param_5];
	ld.param.u64 	%rd3, [_Z17roipool3d_forwardiiiiPKfPKiPfPi_param_6];
	ld.param.u64 	%rd4, [_Z17roipool3d_forwardiiiiPKfPKiPfPi_param_7];
	mov.u32 	%r9, %ctaid.x;
	mov.u32 	%r10, %ntid.x;
	mov.u32 	%r11, %tid.x;
	mad.lo.s32 	%r1, %r9, %r10, %r11;
	mov.u32 	%r2, %ctaid.y;
	mov.u32 	%r3, %ctaid.z;
	setp.ge.s32 	%p1, %r1, %r7;
	setp.ge.s32 	%p2, %r2, %r6;
	or.pred  	%p3, %p2, %p1;
	setp.ge.s32 	%p4, %r3, %r8;
	or.pred  	%p5, %p4, %p3;
	@%p5 bra 	$L__BB3_3;
	cvta.to.global.u64 	%rd5, %rd4;
	mad.lo.s32 	%r4, %r6, %r3, %r2;
	mul.wide.u32 	%rd6, %r4, 4;
	add.s64 	%rd7, %rd5, %rd6;
	ld.global.u32 	%r12, [%rd7];
	setp.ne.s32 	%p6, %r12, 0;
	@%p6 bra 	$L__BB3_3;
	mad.lo.s32 	%r13, %r4, %r7, %r1;
	cvta.to.global.u64 	%rd8, %rd2;
	mul.wide.s32 	%rd9, %r13, 4;
	add.s64 	%rd10, %rd8, %rd9;
	ld.global.u32 	%r14, [%rd10];
	mad.lo.s32 	%r15, %r5, %r3, %r14;
	mul.lo.s32 	%r16, %r15, 3;
	mul.lo.s32 	%r17, %r13, 3;
	cvta.to.global.u64 	%rd11, %rd1;
	mul.wide.s32 	%rd12, %r16, 4;
	add.s64 	%rd13, %rd11, %rd12;
	ld.global.f32 	%f1, [%rd13];
	cvta.to.global.u64 	%rd14, %rd3;
	mul.wide.s32 	%rd15, %r17, 4;
	add.s64 	%rd16, %rd14, %rd15;
	st.global.f32 	[%rd16], %f1;
	ld.global.f32 	%f2, [%rd13+4];
	st.global.f32 	[%rd16+4], %f2;
	ld.global.f32 	%f3, [%rd13+8];
	st.global.f32 	[%rd16+8], %f3;
$L__BB3_3:
	ret;

}


// ===== COMPILED SASS (sm_100) =====

	.target	sm_100

	.elftype	@"ET_EXEC"


//--------------------- .note.nv.tkinfo           --------------------------
	.section	.note.nv.tkinfo,"",@"SHT_NOTE"
	.sectionflags	@"SHF_NOTE_NV_TKINFO"
	.tkinfo
        /*0018*/ 	.word	0x00000002
        /*0030*/ 	.string	""
        /*0030*/ 	.string	"ptxas"
        /*0030*/ 	.string	"Cuda compilation tools, release 13.0, V13.0.88"
        /*0030*/ 	.string	"Build cuda_13.0.r13.0/compiler.36424714_0"
        /*0030*/ 	.string	"-arch sm_100 -m 64 "



//--------------------- .note.nv.cuinfo           --------------------------
	.section	.note.nv.cuinfo,"",@"SHT_NOTE"
	.sectionflags	@"SHF_NOTE_NV_CUINFO"
        /*0018*/ 	.short	0x0002
        /*001a*/ 	.short	0x0064
        /*001c*/ 	.short	0x0082
	.zero		2


//--------------------- .nv.info                  --------------------------
	.section	.nv.info,"",@"SHT_CUDA_INFO"
	.align	4


	//----- nvinfo : EIATTR_REGCOUNT
	.align		4
        /*0000*/ 	.byte	0x04, 0x2f
        /*0002*/ 	.short	(.L_2 - .L_1)
	.align		4
.L_1:
        /*0004*/ 	.word	index@(_Z17roipool3d_forwardiiiiPKfS0_PfPi)
        /*0008*/ 	.word	0x00000028


	//----- nvinfo : EIATTR_FRAME_SIZE
	.align		4
.L_2:
        /*000c*/ 	.byte	0x04, 0x11
        /*000e*/ 	.short	(.L_4 - .L_3)
	.align		4
.L_3:
        /*0010*/ 	.word	index@(_Z17roipool3d_forwardiiiiPKfS0_PfPi)
        /*0014*/ 	.word	0x00000000


	//----- nvinfo : EIATTR_REGCOUNT
	.align		4
.L_4:
        /*0018*/ 	.byte	0x04, 0x2f
        /*001a*/ 	.short	(.L_6 - .L_5)
	.align		4
.L_5:
        /*001c*/ 	.word	index@(_Z19assign_pts_to_box3diiiPKfS0_Pi)
        /*0020*/ 	.word	0x0000001e


	//----- nvinfo : EIATTR_FRAME_SIZE
	.align		4
.L_6:
        /*0024*/ 	.byte	0x04, 0x11
        /*0026*/ 	.short	(.L_8 - .L_7)
	.align		4
.L_7:
        /*0028*/ 	.word	index@(_Z19assign_pts_to_box3diiiPKfS0_Pi)
        /*002c*/ 	.word	0x00000000


	//----- nvinfo : EIATTR_REGCOUNT
	.align		4
.L_8:
        /*0030*/ 	.byte	0x04, 0x2f
        /*0032*/ 	.short	(.L_10 - .L_9)
	.align		4
.L_9:
        /*0034*/ 	.word	index@(_Z14get_pooled_idxiiiiPKiPiS1_)
        /*0038*/ 	.word	0x0000001a


	//----- nvinfo : EIATTR_FRAME_SIZE
	.align		4
.L_10:
        /*003c*/ 	.byte	0x04, 0x11
        /*003e*/ 	.short	(.L_12 - .L_11)
	.align		4
.L_11:
        /*0040*/ 	.word	index@(_Z14get_pooled_idxiiiiPKiPiS1_)
        /*0044*/ 	.word	0x00000000


	//----- nvinfo : EIATTR_REGCOUNT
	.align		4
.L_12:
        /*0048*/ 	.byte	0x04, 0x2f
        /*004a*/ 	.short	(.L_14 - .L_13)
	.align		4
.L_13:
        /*004c*/ 	.word	index@(_Z17roipool3d_forwardiiiiPKfPKiPfPi)
        /*0050*/ 	.word	0x0000000e


	//----- nvinfo : EIATTR_FRAME_SIZE
	.align		4
.L_14:
        /*0054*/ 	.byte	0x04, 0x11
        /*0056*/ 	.short	(.L_16 - .L_15)
	.align		4
.L_15:
        /*0058*/ 	.word	index@(_Z17roipool3d_forwardiiiiPKfPKiPfPi)
        /*005c*/ 	.word	0x00000000


	//----- nvinfo : EIATTR_MIN_STACK_SIZE
	.align		4
.L_16:
        /*0060*/ 	.byte	0x04, 0x12
        /*0062*/ 	.short	(.L_18 - .L_17)
	.align		4
.L_17:
        /*0064*/ 	.word	index@(_Z17roipool3d_forwardiiiiPKfPKiPfPi)
        /*0068*/ 	.word	0x00000000


	//----- nvinfo : EIATTR_MIN_STACK_SIZE
	.align		4
.L_18:
        /*006c*/ 	.byte	0x04, 0x12
        /*006e*/ 	.short	(.L_20 - .L_19)
	.align		4
.L_19:
        /*0070*/ 	.word	index@(_Z14get_pooled_idxiiiiPKiPiS1_)
        /*0074*/ 	.word	0x00000000


	//----- nvinfo : EIATTR_MIN_STACK_SIZE
	.align		4
.L_20:
        /*0078*/ 	.byte	0x04, 0x12
        /*007a*/ 	.short	(.L_22 - .L_21)
	.align		4
.L_21:
        /*007c*/ 	.word	index@(_Z19assign_pts_to_box3diiiPKfS0_Pi)
        /*0080*/ 	.word	0x00000000


	//----- nvinfo : EIATTR_MIN_STACK_SIZE
	.align		4
.L_22:
        /*0084*/ 	.byte	0x04, 0x12
        /*0086*/ 	.short	(.L_24 - .L_23)
	.align		4
.L_23:
        /*0088*/ 	.word	index@(_Z17roipool3d_forwardiiiiPKfS0_PfPi)
        /*008c*/ 	.word	0x00000000
.L_24:


//--------------------- .nv.compat                --------------------------
	.section	.nv.compat,"",@"SHT_CUDA_COMPAT_INFO"
	.align	4
        /*0000*/ 	.byte	0x02, 0x09, 0x00, 0x00, 0x02, 0x02, 0x01, 0x00, 0x02, 0x05, 0x05, 0x00, 0x03, 0x07, 0x01, 0x01
        /*0010*/ 	.byte	0x02, 0x03, 0x00, 0x00, 0x02, 0x06, 0x01, 0x00, 0x04, 0x0b, 0x08, 0x00, 0x01, 0x00, 0x00, 0x00
        /*0020*/ 	.byte	0x00, 0x00, 0x00, 0x00


//--------------------- .nv.info._Z17roipool3d_forwardiiiiPKfPKiPfPi --------------------------
	.section	.nv.info._Z17roipool3d_forwardiiiiPKfPKiPfPi,"",@"SHT_CUDA_INFO"
	.sectionflags	@""
	.align	4


	//----- nvinfo : EIATTR_CUDA_API_VERSION
	.align		4
        /*0000*/ 	.byte	0x04, 0x37
        /*0002*/ 	.short	(.L_26 - .L_25)
.L_25:
        /*0004*/ 	.word	0x00000082


	//----- nvinfo : EIATTR_KPARAM_INFO
	.align		4
.L_26:
        /*0008*/ 	.byte	0x04, 0x17
        /*000a*/ 	.short	(.L_28 - .L_27)
.L_27:
        /*000c*/ 	.word	0x00000000
        /*0010*/ 	.short	0x0007
        /*0012*/ 	.short	0x0028
        /*0014*/ 	.byte	0x00, 0xf5, 0x21, 0x00


	//----- nvinfo : EIATTR_KPARAM_INFO
	.align		4
.L_28:
        /*0018*/ 	.byte	0x04, 0x17
        /*001a*/ 	.short	(.L_30 - .L_29)
.L_29:
        /*001c*/ 	.word	0x00000000
        /*0020*/ 	.short	0x0006
        /*0022*/ 	.short	0x0020
        /*0024*/ 	.byte	0x00, 0xf5, 0x21, 0x00


	//----- nvinfo : EIATTR_KPARAM_INFO
	.align		4
.L_30:
        /*0028*/ 	.byte	0x04, 0x17
        /*002a*/ 	.short	(.L_32 - .L_31)
.L_31:
        /*002c*/ 	.word	0x00000000
        /*0030*/ 	.short	0x0005
        /*0032*/ 	.short	0x0018
        /*0034*/ 	.byte	0x00, 0xf5, 0x21, 0x00


	//----- nvinfo : EIATTR_KPARAM_INFO
	.align		4
.L_32:
        /*0038*/ 	.byte	0x04, 0x17
        /*003a*/ 	.short	(.L_34 - .L_33)
.L_33:
        /*003c*/ 	.word	0x00000000
        /*0040*/ 	.short	0x0004
        /*0042*/ 	.short	0x0010
        /*0044*/ 	.byte	0x00, 0xf5, 0x21, 0x00


	//----- nvinfo : EIATTR_KPARAM_INFO
	.align		4
.L_34:
        /*0048*/ 	.byte	0x04, 0x17
        /*004a*/ 	.short	(.L_36 - .L_35)
.L_35:
        /*004c*/ 	.word	0x00000000
        /*0050*/ 	.short	0x0003
        /*0052*/ 	.short	0x000c
        /*0054*/ 	.byte	0x00, 0xf0, 0x11, 0x00


	//----- nvinfo : EIATTR_KPARAM_INFO
	.align		4
.L_36:
        /*0058*/ 	.byte	0x04, 0x17
        /*005a*/ 	.short	(.L_38 - .L_37)
.L_37:
        /*005c*/ 	.word	0x00000000
        /*0060*/ 	.short	0x0002
        /*0062*/ 	.short	0x0008
        /*0064*/ 	.byte	0x00, 0xf0, 0x11, 0x00


	//----- nvinfo : EIATTR_KPARAM_INFO
	.align		4
.L_38:
        /*0068*/ 	.byte	0x04, 0x17
        /*006a*/ 	.short	(.L_40 - .L_39)
.L_39:
        /*006c*/ 	.word	0x00000000
        /*0070*/ 	.short	0x0001
        /*0072*/ 	.short	0x0004
        /*0074*/ 	.byte	0x00, 0xf0, 0x11, 0x00


	//----- nvinfo : EIATTR_KPARAM_INFO
	.align		4
.L_40:
        /*0078*/ 	.byte	0x04, 0x17
        /*007a*/ 	.short	(.L_42 - .L_41)
.L_41:
        /*007c*/ 	.word	0x00000000
        /*0080*/ 	.short	0x0000
        /*0082*/ 	.short	0x0000
        /*0084*/ 	.byte	0x00, 0xf0, 0x11, 0x00


	//----- nvinfo : EIATTR_SPARSE_MMA_MASK
	.align		4
.L_42:
        /*0088*/ 	.byte	0x03, 0x50
        /*008a*/ 	.short	0x0000


	//----- nvinfo : EIATTR_MAXREG_COUNT
	.align		4
        /*008c*/ 	.byte	0x03, 0x1b
        /*008e*/ 	.short	0x00ff


	//----- nvinfo : EIATTR_MERCURY_ISA_VERSION
	.align		4
        /*0090*/ 	.byte	0x03, 0x5f
        /*0092*/ 	.short	0x0101


	//----- nvinfo : EIATTR_VRC_CTA_INIT_COUNT
	.align		4
        /*0094*/ 	.byte	0x02, 0x4a
	.zero		1
	.zero		1


	//----- nvinfo : EIATTR_EXIT_INSTR_OFFSETS
	.align		4
        /*0098*/ 	.byte	0x04, 0x1c
        /*009a*/ 	.short	(.L_44 - .L_43)


	//   ....[0]....
.L_43:
        /*009c*/ 	.word	0x000000c0


	//   ....[1]....
        /*00a0*/ 	.word	0x00000130


	//   ....[2]....
        /*00a4*/ 	.word	0x00000260


	//----- nvinfo : EIATTR_CBANK_PARAM_SIZE
	.align		4
.L_44:
        /*00a8*/ 	.byte	0x03, 0x19
        /*00aa*/ 	.short	0x0030


	//----- nvinfo : EIATTR_PARAM_CBANK
	.align		4
        /*00ac*/ 	.byte	0x04, 0x0a
        /*00ae*/ 	.short	(.L_46 - .L_45)
	.align		4
.L_45:
        /*00b0*/ 	.word	index@(.nv.constant0._Z17roipool3d_forwardiiiiPKfPKiPfPi)
        /*00b4*/ 	.short	0x0380
        /*00b6*/ 	.short	0x0030


	//----- nvinfo : EIATTR_SW_WAR
	.align		4
.L_46:
        /*00b8*/ 	.byte	0x04, 0x36
        /*00ba*/ 	.short	(.L_48 - .L_47)
.L_47:
        /*00bc*/ 	.word	0x00000008
.L_48:


//--------------------- .nv.info._Z14get_pooled_idxiiiiPKiPiS1_ --------------------------
	.section	.nv.info._Z14get_pooled_idxiiiiPKiPiS1_,"",@"SHT_CUDA_INFO"
	.sectionflags	@""
	.align	4


	//----- nvinfo : EIATTR_CUDA_API_VERSION
	.align		4
        /*0000*/ 	.byte	0x04, 0x37
        /*0002*/ 	.short	(.L_50 - .L_49)
.L_49:
        /*0004*/ 	.word	0x00000082


	//----- nvinfo : EIATTR_KPARAM_INFO
	.align		4
.L_50:
        /*0008*/ 	.byte	0x04, 0x17
        /*000a*/ 	.short	(.L_52 - .L_51)
.L_51:
        /*000c*/ 	.word	0x00000000
        /*0010*/ 	.short	0x0006
        /*0012*/ 	.short	0x0020
        /*0014*/ 	.byte	0x00, 0xf5, 0x21, 0x00


	//----- nvinfo : EIATTR_KPARAM_INFO
	.align		4
.L_52:
        /*0018*/ 	.byte	0x04, 0x17
        /*001a*/ 	.short	(.L_54 - .L_53)
.L_53:
        /*001c*/ 	.word	0x00000000
        /*0020*/ 	.short	0x0005
        /*0022*/ 	.short	0x0018
        /*0024*/ 	.byte	0x00, 0xf5, 0x21, 0x00


	//----- nvinfo : EIATTR_KPARAM_INFO
	.align		4
.L_54:
        /*0028*/ 	.byte	0x04, 0x17
        /*002a*/ 	.short	(.L_56 - .L_55)
.L_55:
        /*002c*/ 	.word	0x00000000
        /*0030*/ 	.short	0x0004
        /*0032*/ 	.short	0x0010
        /*0034*/ 	.byte	0x00, 0xf5, 0x21, 0x00


	//----- nvinfo : EIATTR_KPARAM_INFO
	.align		4
.L_56:
        /*0038*/ 	.byte	0x04, 0x17
        /*003a*/ 	.short	(.L_58 - .L_57)
.L_57:
        /*003c*/ 	.word	0x00000000
        /*0040*/ 	.short	0x0003
        /*0042*/ 	.short	0x000c
        /*0044*/ 	.byte	0x00, 0xf0, 0x11, 0x00


	//----- nvinfo : EIATTR_KPARAM_INFO
	.align		4
.L_58:
        /*0048*/ 	.byte	0x04, 0x17
        /*004a*/ 	.short	(.L_60 - .L_59)
.L_59:
        /*004c*/ 	.word	0x00000000
        /*0050*/ 	.short	0x0002
        /*0052*/ 	.short	0x0008
        /*0054*/ 	.byte	0x00, 0xf0, 0x11, 0x00


	//----- nvinfo : EIATTR_KPARAM_INFO
	.align		4
.L_60:
        /*0058*/ 	.byte	0x04, 0x17
        /*005a*/ 	.short	(.L_62 - .L_61)
.L_61:
        /*005c*/ 	.word	0x00000000
        /*0060*/ 	.short	0x0001
        /*0062*/ 	.short	0x0004
        /*0064*/ 	.byte	0x00, 0xf0, 0x11, 0x00


	//----- nvinfo : EIATTR_KPARAM_INFO
	.align		4
.L_62:
        /*0068*/ 	.byte	0x04, 0x17
        /*006a*/ 	.short	(.L_64 - .L_63)
.L_63:
        /*006c*/ 	.word	0x00000000
        /*0070*/ 	.short	0x0000
        /*0072*/ 	.short	0x0000
        /*0074*/ 	.byte	0x00, 0xf0, 0x11, 0x00


	//----- nvinfo : EIATTR_SPARSE_MMA_MASK
	.align		4
.L_64:
        /*0078*/ 	.byte	0x03, 0x50
        /*007a*/ 	.short	0x0000


	//----- nvinfo : EIATTR_MAXREG_COUNT
	.align		4
        /*007c*/ 	.byte	0x03, 0x1b
        /*007e*/ 	.short	0x00ff


	//----- nvinfo : EIATTR_MERCURY_ISA_VERSION
	.align		4
        /*0080*/ 	.byte	0x03, 0x5f
        /*0082*/ 	.short	0x0101


	//----- nvinfo : EIATTR_VRC_CTA_INIT_COUNT
	.align		4
        /*0084*/ 	.byte	0x02, 0x4a
	.zero		1
	.zero		1


	//----- nvinfo : EIATTR_EXIT_INSTR_OFFSETS
	.align		4
        /*0088*/ 	.byte	0x04, 0x1c
        /*008a*/ 	.short	(.L_66 - .L_65)


	//   ....[0]....
.L_65:
        /*008c*/ 	.word	0x00000080


	//   ....[1]....
        /*0090*/ 	.word	0x00000320


	//   ....[2]....
        /*0094*/ 	.word	0x00000360


	//   ....[3]....
        /*0098*/ 	.word	0x00000650


	//   ....[4]....
        /*009c*/ 	.word	0x00000c20


	//----- nvinfo : EIATTR_CRS_STACK_SIZE
	.align		4
.L_66:
        /*00a0*/ 	.byte	0x04, 0x1e
        /*00a2*/ 	.short	(.L_68 - .L_67)
.L_67:
        /*00a4*/ 	.word	0x00000000


	//----- nvinfo : EIATTR_CBANK_PARAM_SIZE
	.align		4
.L_68:
        /*00a8*/ 	.byte	0x03, 0x19
        /*00aa*/ 	.short	0x0028


	//----- nvinfo : EIATTR_PARAM_CBANK
	.align		4
        /*00ac*/ 	.byte	0x04, 0x0a
        /*00ae*/ 	.short	(.L_70 - .L_69)
	.align		4
.L_69:
        /*00b0*/ 	.word	index@(.nv.constant0._Z14get_pooled_idxiiiiPKiPiS1_)
        /*00b4*/ 	.short	0x0380
        /*00b6*/ 	.short	0x0028


	//----- nvinfo : EIATTR_SW_WAR
	.align		4
.L_70:
        /*00b8*/ 	.byte	0x04, 0x36
        /*00ba*/ 	.short	(.L_72 - .L_71)
.L_71:
        /*00bc*/ 	.word	0x00000008
.L_72:


//--------------------- .nv.info._Z19assign_pts_to_box3diiiPKfS0_Pi --------------------------
	.section	.nv.info._Z19assign_pts_to_box3diiiPKfS0_Pi,"",@"SHT_CUDA_INFO"
	.sectionflags	@""
	.align	4


	//----- nvinfo : EIATTR_CUDA_API_VERSION
	.align		4
        /*0000*/ 	.byte	0x04, 0x37
        /*0002*/ 	.short	(.L_74 - .L_73)
.L_73:
        /*0004*/ 	.word	0x00000082


	//----- nvinfo : EIATTR_KPARAM_INFO
	.align		4
.L_74:
        /*0008*/ 	.byte	0x04, 0x17
        /*000a*/ 	.short	(.L_76 - .L_75)
.L_75:
        /*000c*/ 	.word	0x00000000
        /*0010*/ 	.short	0x0005
        /*0012*/ 	.short	0x0020
        /*0014*/ 	.byte	0x00, 0xf5, 0x21, 0x00


	//----- nvinfo : EIATTR_KPARAM_INFO
	.align		4
.L_76:
        /*0018*/ 	.byte	0x04, 0x17
        /*001a*/ 	.short	(.L_78 - .L_77)
.L_77:
        /*001c*/ 	.word	0x00000000
        /*0020*/ 	.short	0x0004
        /*0022*/ 	.short	0x0018
        /*0024*/ 	.byte	0x00, 0xf5, 0x21, 0x00


	//----- nvinfo : EIATTR_KPARAM_INFO
	.align		4
.L_78:
        /*0028*/ 	.byte	0x04, 0x17
        /*002a*/ 	.short	(.L_80 - .L_79)
.L_79:
        /*002c*/ 	.word	0x00000000
        /*0030*/ 	.short	0x0003
        /*0032*/ 	.short	0x0010
        /*0034*/ 	.byte	0x00, 0xf5, 0x21, 0x00


	//----- nvinfo : EIATTR_KPARAM_INFO
	.align		4
.L_80:
        /*0038*/ 	.byte	0x04, 0x17
        /*003a*/ 	.short	(.L_82 - .L_81)
.L_81:
        /*003c*/ 	.word	0x00000000
        /*0040*/ 	.short	0x0002
        /*0042*/ 	.short	0x0008
        /*0044*/ 	.byte	0x00, 0xf0, 0x11, 0x00


	//----- nvinfo : EIATTR_KPARAM_INFO
	.align		4
.L_82:
        /*0048*/ 	.byte	0x04, 0x17
        /*004a*/ 	.short	(.L_84 - .L_83)
.L_83:
        /*004c*/ 	.word	0x00000000
        /*0050*/ 	.short	0x0001
        /*0052*/ 	.short	0x0004
        /*0054*/ 	.byte	0x00, 0xf0, 0x11, 0x00


	//----- nvinfo : EIATTR_KPARAM_INFO
	.align		4
.L_84:
        /*0058*/ 	.byte	0x04, 0x17
        /*005a*/ 	.short	(.L_86 - .L_85)
.L_85:
        /*005c*/ 	.word	0x00000000
        /*0060*/ 	.short	0x0000
        /*0062*/ 	.short	0x0000
        /*0064*/ 	.byte	0x00, 0xf0, 0x11, 0x00


	//----- nvinfo : EIATTR_SPARSE_MMA_MASK
	.align		4
.L_86:
        /*0068*/ 	.byte	0x03, 0x50
        /*006a*/ 	.short	0x0000


	//----- nvinfo : EIATTR_MAXREG_COUNT
	.align		4
        /*006c*/ 	.byte	0x03, 0x1b
        /*006e*/ 	.short	0x00ff


	//----- nvinfo : EIATTR_MERCURY_ISA_VERSION
	.align		4
        /*0070*/ 	.byte	0x03, 0x5f
        /*0072*/ 	.short	0x0101


	//----- nvinfo : EIATTR_VRC_CTA_INIT_COUNT
	.align		4
        /*0074*/ 	.byte	0x02, 0x4a
	.zero		1
	.zero		1


	//----- nvinfo : EIATTR_EXIT_INSTR_OFFSETS
	.align		4
        /*0078*/ 	.byte	0x04, 0x1c
        /*007a*/ 	.short	(.L_88 - .L_87)


	//   ....[0]....
.L_87:
        /*007c*/ 	.word	0x000000c0


	//   ....[1]....
        /*0080*/ 	.word	0x00001320


	//----- nvinfo : EIATTR_CRS_STACK_SIZE
	.align		4
.L_88:
        /*0084*/ 	.byte	0x04, 0x1e
        /*0086*/ 	.short	(.L_90 - .L_89)
.L_89:
        /*0088*/ 	.word	0x00000000


	//----- nvinfo : EIATTR_CBANK_PARAM_SIZE
	.align		4
.L_90:
        /*008c*/ 	.byte	0x03, 0x19
        /*008e*/ 	.short	0x0028


	//----- nvinfo : EIATTR_PARAM_CBANK
	.align		4
        /*0090*/ 	.byte	0x04, 0x0a
        /*0092*/ 	.short	(.L_92 - .L_91)
	.align		4
.L_91:
        /*0094*/ 	.word	index@(.nv.constant0._Z19assign_pts_to_box3diiiPKfS0_Pi)
        /*0098*/ 	.short	0x0380
        /*009a*/ 	.short	0x0028


	//----- nvinfo : EIATTR_SW_WAR
	.align		4
.L_92:
        /*009c*/ 	.byte	0x04, 0x36
        /*009e*/ 	.short	(.L_94 - .L_93)
.L_93:
        /*00a0*/ 	.word	0x00000008
.L_94:


//--------------------- .nv.info._Z17roipool3d_forwardiiiiPKfS0_PfPi --------------------------
	.section	.nv.info._Z17roipool3d_forwardiiiiPKfS0_PfPi,"",@"SHT_CUDA_INFO"
	.sectionflags	@""
	.align	4


	//----- nvinfo : EIATTR_CUDA_API_VERSION
	.align		4
        /*0000*/ 	.byte	0x04, 0x37
        /*0002*/ 	.short	(.L_96 - .L_95)
.L_95:
        /*0004*/ 	.word	0x00000082


	//----- nvinfo : EIATTR_KPARAM_INFO
	.align		4
.L_96:
        /*0008*/ 	.byte	0x04, 0x17
        /*000a*/ 	.short	(.L_98 - .L_97)
.L_97:
        /*000c*/ 	.word	0x00000000
        /*0010*/ 	.short	0x0007
        /*0012*/ 	.short	0x0028
        /*0014*/ 	.byte	0x00, 0xf5, 0x21, 0x00


	//----- nvinfo : EIATTR_KPARAM_INFO
	.align		4
.L_98:
        /*0018*/ 	.byte	0x04, 0x17
        /*001a*/ 	.short	(.L_100 - .L_99)
.L_99:
        /*001c*/ 	.word	0x00000000
        /*0020*/ 	.short	0x0006
        /*0022*/ 	.short	0x0020
        /*0024*/ 	.byte	0x00, 0xf5, 0x21, 0x00


	//----- nvinfo : EIATTR_KPARAM_INFO
	.align		4
.L_100:
        /*0028*/ 	.byte	0x04, 0x17
        /*002a*/ 	.short	(.L_102 - .L_101)
.L_101:
        /*002c*/ 	.word	0x00000000
        /*0030*/ 	.short	0x0005
        /*0032*/ 	.short	0x0018
        /*0034*/ 	.byte	0x00, 0xf5, 0x21, 0x00


	//----- nvinfo : EIATTR_KPARAM_INFO
	.align		4
.L_102:
        /*0038*/ 	.byte	0x04, 0x17
        /*003a*/ 	.short	(.L_104 - .L_103)
.L_103:
        /*003c*/ 	.word	0x00000000
        /*0040*/ 	.short	0x0004
        /*0042*/ 	.short	0x0010
        /*0044*/ 	.byte	0x00, 0xf5, 0x21, 0x00


	//----- nvinfo : EIATTR_KPARAM_INFO
	.align		4
.L_104:
        /*0048*/ 	.byte	0x04, 0x17
        /*004a*/ 	.short	(.L_106 - .L_105)
.L_105:
        /*004c*/ 	.word	0x00000000
        /*0050*/ 	.short	0x0003
        /*0052*/ 	.short	0x000c
        /*0054*/ 	.byte	0x00, 0xf0, 0x11, 0x00


	//----- nvinfo : EIATTR_KPARAM_INFO
	.align		4
.L_106:
        /*0058*/ 	.byte	0x04, 0x17
        /*005a*/ 	.short	(.L_108 - .L_107)
.L_107:
        /*005c*/ 	.word	0x00000000
        /*0060*/ 	.short	0x0002
        /*0062*/ 	.short	0x0008
        /*0064*/ 	.byte	0x00, 0xf0, 0x11, 0x00


	//----- nvinfo : EIATTR_KPARAM_INFO
	.align		4
.L_108:
        /*0068*/ 	.byte	0x04, 0x17
        /*006a*/ 	.short	(.L_110 - .L_109)
.L_109:
        /*006c*/ 	.word	0x00000000
        /*0070*/ 	.short	0x0001
        /*0072*/ 	.short	0x0004
        /*0074*/ 	.byte	0x00, 0xf0, 0x11, 0x00


	//----- nvinfo : EIATTR_KPARAM_INFO
	.align		4
.L_110:
        /*0078*/ 	.byte	0x04, 0x17
        /*007a*/ 	.short	(.L_112 - .L_111)
.L_111:
        /*007c*/ 	.word	0x00000000
        /*0080*/ 	.short	0x0000
        /*0082*/ 	.short	0x0000
        /*0084*/ 	.byte	0x00, 0xf0, 0x11, 0x00


	//----- nvinfo : EIATTR_SPARSE_MMA_MASK
	.align		4
.L_112:
        /*0088*/ 	.byte	0x03, 0x50
        /*008a*/ 	.short	0x0000


	//----- nvinfo : EIATTR_MAXREG_COUNT
	.align		4
        /*008c*/ 	.byte	0x03, 0x1b
        /*008e*/ 	.short	0x00ff


	//----- nvinfo : EIATTR_MERCURY_ISA_VERSION
	.align		4
        /*0090*/ 	.byte	0x03, 0x5f
        /*0092*/ 	.short	0x0101


	//----- nvinfo : EIATTR_VRC_CTA_INIT_COUNT
	.align		4
        /*0094*/ 	.byte	0x02, 0x4a
	.zero		1
	.zero		1


	//----- nvinfo : EIATTR_EXIT_INSTR_OFFSETS
	.align		4
        /*0098*/ 	.byte	0x04, 0x1c
        /*009a*/ 	.short	(.L_114 - .L_113)


	//   ....[0]....
.L_113:
        /*009c*/ 	.word	0x00000090


	//   ....[1]....
        /*00a0*/ 	.word	0x00002120


	//   ....[2]....
        /*00a4*/ 	.word	0x000027a0


	//   ....[3]....
        /*00a8*/ 	.word	0x00002850


	//----- nvinfo : EIATTR_CRS_STACK_SIZE
	.align		4
.L_114:
        /*00ac*/ 	.byte	0x04, 0x1e
        /*00ae*/ 	.short	(.L_116 - .L_115)
.L_115:
        /*00b0*/ 	.word	0x00000000


	//----- nvinfo : EIATTR_CBANK_PARAM_SIZE
	.align		4
.L_116:
        /*00b4*/ 	.byte	0x03, 0x19
        /*00b6*/ 	.short	0x0030


	//----- nvinfo : EIATTR_PARAM_CBANK
	.align		4
        /*00b8*/ 	.byte	0x04, 0x0a
        /*00ba*/ 	.short	(.L_118 - .L_117)
	.align		4
.L_117:
        /*00bc*/ 	.word	index@(.nv.constant0._Z17roipool3d_forwardiiiiPKfS0_PfPi)
        /*00c0*/ 	.short	0x0380
        /*00c2*/ 	.short	0x0030


	//----- nvinfo : EIATTR_SW_WAR
	.align		4
.L_118:
        /*00c4*/ 	.byte	0x04, 0x36
        /*00c6*/ 	.short	(.L_120 - .L_119)
.L_119:
        /*00c8*/ 	.word	0x00000008
.L_120:


//--------------------- .nv.callgraph             --------------------------
	.section	.nv.callgraph,"",@"SHT_CUDA_CALLGRAPH"
	.align	4
	.sectionentsize	8
	.align		4
        /*0000*/ 	.word	0x00000000
	.align		4
        /*0004*/ 	.word	0xffffffff
	.align		4
        /*0008*/ 	.word	0x00000000
	.align		4
        /*000c*/ 	.word	0xfffffffe
	.align		4
        /*0010*/ 	.word	0x00000000
	.align		4
        /*0014*/ 	.word	0xfffffffd
	.align		4
        /*0018*/ 	.word	0x00000000
	.align		4
        /*001c*/ 	.word	0xfffffffc


//--------------------- .nv.constant4             --------------------------
	.section	.nv.constant4,"a",@progbits
	.align	8
	.align		8
.nv.constant4:
        /*0000*/ 	.dword	__cudart_i2opi_f


//--------------------- .text._Z17roipool3d_forwardiiiiPKfPKiPfPi --------------------------
	.section	.text._Z17roipool3d_forwardiiiiPKfPKiPfPi,"ax",@progbits
	.align	128
        .global         _Z17roipool3d_forwardiiiiPKfPKiPfPi
        .type           _Z17roipool3d_forwardiiiiPKfPKiPfPi,@function
        .size           _Z17roipool3d_forwardiiiiPKfPKiPfPi,(.L_x_56 - _Z17roipool3d_forwardiiiiPKfPKiPfPi)
        .other          _Z17roipool3d_forwardiiiiPKfPKiPfPi,@"STO_CUDA_ENTRY STV_DEFAULT"
_Z17roipool3d_forwardiiiiPKfPKiPfPi:
.text._Z17roipool3d_forwardiiiiPKfPKiPfPi:
[----:B------:R-:W-:Y:S01]  /*0000*/  LDC R1, c[0x0][0x37c] ;  /* 0x0000df00ff017b82 */ /* 0x000fe20000000800 */
[----:B------:R-:W0:Y:S07]  /*0010*/  S2R R3, SR_TID.X ;  /* 0x0000000000037919 */ /* 0x000e2e0000002100 */
[----:B------:R-:W0:Y:S01]  /*0020*/  S2UR UR4, SR_CTAID.X ;  /* 0x00000000000479c3 */ /* 0x000e220000002500 */
[----:B------:R-:W1:Y:S01]  /*0030*/  LDCU UR5, c[0x0][0x380] ;  /* 0x00007000ff0577ac */ /* 0x000e620008000800 */
[----:B------:R-:W1:Y:S06]  /*0040*/  S2R R7, SR_CTAID.Z ;  /* 0x0000000000077919 */ /* 0x000e6c0000002700 */
[----:B------:R-:W0:Y:S08]  /*0050*/  LDC R0, c[0x0][0x360] ;  /* 0x0000d800ff007b82 */ /* 0x000e300000000800 */
[----:B------:R-:W2:Y:S08]  /*0060*/  LDC.64 R8, c[0x0][0x388] ;  /* 0x0000e200ff087b82 */ /* 0x000eb00000000a00 */
[----:B------:R-:W3:Y:S01]  /*0070*/  S2UR UR6, SR_CTAID.Y ;  /* 0x00000000000679c3 */ /* 0x000ee20000002600 */
[----:B0-----:R-:W-:-:S05]  /*0080*/  IMAD R0, R0, UR4, R3 ;  /* 0x0000000400007c24 */ /* 0x001fca000f8e0203 */
[----:B--2---:R-:W-:-:S04]  /*0090*/  ISETP.GE.AND P0, PT, R0, R9, PT ;  /* 0x000000090000720c */ /* 0x004fc80003f06270 */
[----:B---3--:R-:W-:-:S04]  /*00a0*/  ISETP.LE.OR P0, PT, R8, UR6, P0 ;  /* 0x0000000608007c0c */ /* 0x008fc80008703670 */
[----:B-1----:R-:W-:-:S13]  /*00b0*/  ISETP.GE.OR P0, PT, R7, UR5, P0 ;  /* 0x0000000507007c0c */ /* 0x002fda0008706670 */
[----:B------:R-:W-:Y:S05]  /*00c0*/  @P0 EXIT ;  /* 0x000000000000094d */ /* 0x000fea0003800000 */
[----:B------:R-:W0:Y:S01]  /*00d0*/  LDC.64 R2, c[0x0][0x3a8] ;  /* 0x0000ea00ff027b82 */ /* 0x000e220000000a00 */
[----:B------:R-:W1:Y:S01]  /*00e0*/  LDCU.64 UR4, c[0x0][0x358] ;  /* 0x00006b00ff0477ac */ /* 0x000e620008000a00 */
[----:B------:R-:W-:-:S04]  /*00f0*/  IMAD R5, R7, R8, UR6 ;  /* 0x0000000607057e24 */ /* 0x000fc8000f8e0208 */
[----:B0-----:R-:W-:-:S06]  /*0100*/  IMAD.WIDE.U32 R2, R5, 0x4, R2 ;  /* 0x0000000405027825 */ /* 0x001fcc00078e0002 */
[----:B-1----:R-:W2:Y:S02]  /*0110*/  LDG.E R2, desc[UR4][R2.64] ;  /* 0x0000000402027981 */ /* 0x002ea4000c1e1900 */
[----:B--2---:R-:W-:-:S13]  /*0120*/  ISETP.NE.AND P0, PT, R2, RZ, PT ;  /* 0x000000ff0200720c */ /* 0x004fda0003f05270 */
[----:B------:R-:W-:Y:S05]  /*0130*/  @P0 EXIT ;  /* 0x000000000000094d */ /* 0x000fea0003800000 */
[----:B------:R-:W0:Y:S01]  /*0140*/  LDC.64 R2, c[0x0][0x398] ;  /* 0x0000e600ff027b82 */ /* 0x000e220000000a00 */
[----:B------:R-:W-:Y:S01]  /*0150*/  IMAD R9, R5, R9, R0 ;  /* 0x0000000905097224 */ /* 0x000fe200078e0200 */
[----:B------:R-:W1:Y:S06]  /*0160*/  LDCU UR6, c[0x0][0x384] ;  /* 0x00007080ff0677ac */ /* 0x000e6c0008000800 */
[----:B------:R-:W2:Y:S01]  /*0170*/  LDC.64 R4, c[0x0][0x390] ;  /* 0x0000e400ff047b82 */ /* 0x000ea20000000a00 */
[----:B0-----:R-:W-:-:S06]  /*0180*/  IMAD.WIDE R2, R9, 0x4, R2 ;  /* 0x0000000409027825 */ /* 0x001fcc00078e0202 */
[----:B------:R-:W1:Y:S02]  /*0190*/  LDG.E R2, desc[UR4][R2.64] ;  /* 0x0000000402027981 */ /* 0x000e64000c1e1900 */
[----:B-1----:R-:W-:-:S05]  /*01a0*/  IMAD R0, R7, UR6, R2 ;  /* 0x0000000607007c24 */ /* 0x002fca000f8e0202 */
[----:B------:R-:W-:-:S05]  /*01b0*/  LEA R7, R0, R0, 0x1 ;  /* 0x0000000000077211 */ /* 0x000fca00078e08ff */
[----:B--2---:R-:W-:Y:S02]  /*01c0*/  IMAD.WIDE R4, R7, 0x4, R4 ;  /* 0x0000000407047825 */ /* 0x004fe400078e0204 */
[----:B------:R-:W0:Y:S03]  /*01d0*/  LDC.64 R6, c[0x0][0x3a0] ;  /* 0x0000e800ff067b82 */ /* 0x000e260000000a00 */
[----:B------:R-:W2:Y:S01]  /*01e0*/  LDG.E R11, desc[UR4][R4.64] ;  /* 0x00000004040b7981 */ /* 0x000ea2000c1e1900 */
[----:B------:R-:W-:-:S05]  /*01f0*/  LEA R9, R9, R9, 0x1 ;  /* 0x0000000909097211 */ /* 0x000fca00078e08ff */
[----:B0-----:R-:W-:-:S05]  /*0200*/  IMAD.WIDE R6, R9, 0x4, R6 ;  /* 0x0000000409067825 */ /* 0x001fca00078e0206 */
[----:B--2---:R-:W-:Y:S04]  /*0210*/  STG.E desc[UR4][R6.64], R11 ;  /* 0x0000000b06007986 */ /* 0x004fe8000c101904 */
[----:B------:R-:W2:Y:S04]  /*0220*/  LDG.E R3, desc[UR4][R4.64+0x4] ;  /* 0x0000040404037981 */ /* 0x000ea8000c1e1900 */
[----:B--2---:R-:W-:Y:S04]  /*0230*/  STG.E desc[UR4][R6.64+0x4], R3 ;  /* 0x0000040306007986 */ /* 0x004fe8000c101904 */
[----:B------:R-:W2:Y:S04]  /*0240*/  LDG.E R9, desc[UR4][R4.64+0x8] ;  /* 0x0000080404097981 */ /* 0x000ea8000c1e1900 */
[----:B--2---:R-:W-:Y:S01]  /*0250*/  STG.E desc[UR4][R6.64+0x8], R9 ;  /* 0x0000080906007986 */ /* 0x004fe2000c101904 */
[----:B------:R-:W-:Y:S05]  /*0260*/  EXIT ;  /* 0x000000000000794d */ /* 0x000fea0003800000 */
.L_x_0:
[----:B------:R-:W-:-:S00]  /*0270*/  BRA `(.L_x_0) ;  /* 0xfffffffc00fc7947 */ /* 0x000fc0000383ffff */
[----:B------:R-:W-:-:S00]  /*0280*/  NOP ;  /* 0x0000000000007918 */ /* 0x000fc00000000000 */
[----:B------:R-:W-:-:S00]  /*0290*/  NOP ;  /* 0x0000000000007918 */ /* 0x000fc00000000000 */
[----:B------:R-:W-:-:S00]  /*02a0*/  NOP ;  /* 0x0000000000007918 */ /* 0x000fc00000000000 */
[----:B------:R-:W-:-:S00]  /*02b0*/  NOP ;  /* 0x0000000000007918 */ /* 0x000fc00000000000 */
[----:B------:R-:W-:-:S00]  /*02c0*/  NOP ;  /* 0x0000000000007918 */ /* 0x000fc00000000000 */
[----:B------:R-:W-:-:S00]  /*02d0*/  NOP ;  /* 0x0000000000007918 */ /* 0x000fc00000000000 */
[----:B------:R-:W-:-:S00]  /*02e0*/  NOP ;  /* 0x0000000000007918 */ /* 0x000fc00000000000 */
[----:B------:R-:W-:-:S00]  /*02f0*/  NOP ;  /* 0x0000000000007918 */ /* 0x000fc00000000000 */
.L_x_56:


//--------------------- .text._Z14get_pooled_idxiiiiPKiPiS1_ --------------------------
	.section	.text._Z14get_pooled_idxiiiiPKiPiS1_,"ax",@progbits
	.align	128
        .global         _Z14get_pooled_idxiiiiPKiPiS1_
        .type           _Z14get_pooled_idxiiiiPKiPiS1_,@function
        .size           _Z14get_pooled_idxiiiiPKiPiS1_,(.L_x_57 - _Z14get_pooled_idxiiiiPKiPiS1_)
        .other          _Z14get_pooled_idxiiiiPKiPiS1_,@"STO_CUDA_ENTRY STV_DEFAULT"
_Z14get_pooled_idxiiiiPKiPiS1_:
.text._Z14get_pooled_idxiiiiPKiPiS1_:
[----:B------:R-:W-:Y:S01]  /*0000*/  LDC R1, c[0x0][0x37c] ;  /* 0x0000df00ff017b82 */ /* 0x000fe20000000800 */
[----:B------:R-:W0:Y:S07]  /*0010*/  S2R R0, SR_TID.X ;  /* 0x0000000000007919 */ /* 0x000e2e0000002100 */
[----:B------:R-:W0:Y:S01]  /*0020*/  S2UR UR4, SR_CTAID.X ;  /* 0x00000000000479c3 */ /* 0x000e220000002500 */
[----:B------:R-:W1:Y:S07]  /*0030*/  LDCU UR5, c[0x0][0x388] ;  /* 0x00007100ff0577ac */ /* 0x000e6e0008000800 */
[----:B------:R-:W0:Y:S01]  /*0040*/  LDC R9, c[0x0][0x360] ;  /* 0x0000d800ff097b82 */ /* 0x000e220000000800 */
[----:B-1----:R-:W-:-:S02]  /*0050*/  IMAD.U32 R8, RZ, RZ, UR5 ;  /* 0x00000005ff087e24 */ /* 0x002fc4000f8e00ff */
[----:B0-----:R-:W-:-:S05]  /*0060*/  IMAD R9, R9, UR4, R0 ;  /* 0x0000000409097c24 */ /* 0x001fca000f8e0200 */
[----:B------:R-:W-:-:S13]  /*0070*/  ISETP.GE.AND P0, PT, R9, R8, PT ;  /* 0x000000080900720c */ /* 0x000fda0003f06270 */
[----:B------:R-:W-:Y:S05]  /*0080*/  @P0 EXIT ;  /* 0x000000000000094d */ /* 0x000fea0003800000 */
[----:B------:R-:W0:Y:S01]  /*0090*/  LDCU UR5, c[0x0][0x384] ;  /* 0x00007080ff0577ac */ /* 0x000e220008000800 */
[----:B------:R-:W1:Y:S01]  /*00a0*/  S2UR UR4, SR_CTAID.Y ;  /* 0x00000000000479c3 */ /* 0x000e620000002600 */
[----:B------:R-:W-:Y:S01]  /*00b0*/  IMAD.MOV.U32 R0, RZ, RZ, RZ ;  /* 0x000000ffff007224 */ /* 0x000fe200078e00ff */
[----:B------:R-:W2:Y:S01]  /*00c0*/  LDCU.64 UR6, c[0x0][0x358] ;  /* 0x00006b00ff0677ac */ /* 0x000ea20008000a00 */
[----:B0-----:R-:W-:-:S09]  /*00d0*/  UISETP.GE.AND UP0, UPT, UR5, 0x1, UPT ;  /* 0x000000010500788c */ /* 0x001fd2000bf06270 */
[----:B-12---:R-:W-:Y:S05]  /*00e0*/  BRA.U !UP0, `(.L_x_1) ;  /* 0x0000000108747547 */ /* 0x006fea000b800000 */
[----:B------:R-:W0:Y:S01]  /*00f0*/  LDC R15, c[0x0][0x38c] ;  /* 0x0000e300ff0f7b82 */ /* 0x000e220000000800 */
[----:B------:R-:W-:Y:S01]  /*0100*/  HFMA2 R13, -RZ, RZ, 0, 0 ;  /* 0x00000000ff0d7431 */ /* 0x000fe200000001ff */
[----:B------:R-:W-:Y:S01]  /*0110*/  BSSY.RECONVERGENT B0, `(.L_x_1) ;  /* 0x000001a000007945 */ /* 0x000fe20003800200 */
[----:B------:R-:W-:Y:S01]  /*0120*/  IMAD R11, R8, UR4, R9 ;  /* 0x00000004080b7c24 */ /* 0x000fe2000f8e0209 */
[----:B------:R-:W1:Y:S01]  /*0130*/  LDCU UR5, c[0x0][0x388] ;  /* 0x00007100ff0577ac */ /* 0x000e620008000800 */
[----:B------:R-:W-:-:S03]  /*0140*/  IMAD.MOV.U32 R0, RZ, RZ, RZ ;  /* 0x000000ffff007224 */ /* 0x000fc600078e00ff */
[----:B------:R-:W2:Y:S08]  /*0150*/  LDC R10, c[0x0][0x384] ;  /* 0x0000e100ff0a7b82 */ /* 0x000eb00000000800 */
[----:B------:R-:W3:Y:S08]  /*0160*/  LDC.64 R2, c[0x0][0x398] ;  /* 0x0000e600ff027b82 */ /* 0x000ef00000000a00 */
[----:B-1----:R-:W4:Y:S02]  /*0170*/  LDC.64 R4, c[0x0][0x390] ;  /* 0x0000e400ff047b82 */ /* 0x002f240000000a00 */
.L_x_5:
[----:B------:R-:W-:Y:S02]  /*0180*/  IMAD.U32 R8, RZ, RZ, UR5 ;  /* 0x00000005ff087e24 */ /* 0x000fe4000f8e00ff */
[----:B--2---:R-:W-:-:S04]  /*0190*/  IMAD R6, R10, UR4, R13 ;  /* 0x000000040a067c24 */ /* 0x004fc8000f8e020d */
[----:B------:R-:W-:-:S04]  /*01a0*/  IMAD R7, R6, R8, R9 ;  /* 0x0000000806077224 */ /* 0x000fc800078e0209 */
[----:B----4-:R-:W-:-:S06]  /*01b0*/  IMAD.WIDE R6, R7, 0x4, R4 ;  /* 0x0000000407067825 */ /* 0x010fcc00078e0204 */
[----:B------:R-:W2:Y:S01]  /*01c0*/  LDG.E R6, desc[UR6][R6.64] ;  /* 0x0000000606067981 */ /* 0x000ea2000c1e1900 */
[----:B------:R-:W-:Y:S01]  /*01d0*/  BSSY.RELIABLE B1, `(.L_x_2) ;  /* 0x000000a000017945 */ /* 0x000fe20003800100 */
[----:B--2---:R-:W-:-:S13]  /*01e0*/  ISETP.NE.AND P0, PT, R6, RZ, PT ;  /* 0x000000ff0600720c */ /* 0x004fda0003f05270 */
[----:B------:R-:W-:Y:S05]  /*01f0*/  @!P0 BRA `(.L_x_3) ;  /* 0x00000000001c8947 */ /* 0x000fea0003800000 */
[----:B0-----:R-:W-:-:S13]  /*0200*/  ISETP.GE.AND P0, PT, R0, R15, PT ;  /* 0x0000000f0000720c */ /* 0x001fda0003f06270 */
[----:B------:R-:W-:Y:S05]  /*0210*/  @P0 BREAK.RELIABLE B1 ;  /* 0x0000000000010942 */ /* 0x000fea0003800100 */
[----:B------:R-:W-:Y:S05]  /*0220*/  @P0 BRA `(.L_x_4) ;  /* 0x0000000000200947 */ /* 0x000fea0003800000 */
[----:B------:R-:W-:Y:S01]  /*0230*/  IMAD R7, R11, R15, R0 ;  /* 0x0000000f0b077224 */ /* 0x000fe200078e0200 */
[----:B------:R-:W-:-:S03]  /*0240*/  IADD3 R0, PT, PT, R0, 0x1, RZ ;  /* 0x0000000100007810 */ /* 0x000fc60007ffe0ff */
[----:B---3--:R-:W-:-:S05]  /*0250*/  IMAD.WIDE R6, R7, 0x4, R2 ;  /* 0x0000000407067825 */ /* 0x008fca00078e0202 */
[----:B------:R1:W-:Y:S02]  /*0260*/  STG.E desc[UR6][R6.64], R13 ;  /* 0x0000000d06007986 */ /* 0x0003e4000c101906 */
.L_x_3:
[----:B------:R-:W-:Y:S05]  /*0270*/  BSYNC.RELIABLE B1 ;  /* 0x0000000000017941 */ /* 0x000fea0003800100 */
.L_x_2:
[----:B-1----:R-:W-:-:S05]  /*0280*/  VIADD R13, R13, 0x1 ;  /* 0x000000010d0d7836 */ /* 0x002fca0000000000 */
[----:B------:R-:W-:-:S13]  /*0290*/  ISETP.NE.AND P0, PT, R13, R10, PT ;  /* 0x0000000a0d00720c */ /* 0x000fda0003f05270 */
[----:B------:R-:W-:Y:S05]  /*02a0*/  @P0 BRA `(.L_x_5) ;  /* 0xfffffffc00b40947 */ /* 0x000fea000383ffff */
.L_x_4:
[----:B------:R-:W-:Y:S05]  /*02b0*/  BSYNC.RECONVERGENT B0 ;  /* 0x0000000000007941 */ /* 0x000fea0003800200 */
.L_x_1:
[----:B------:R-:W-:-:S13]  /*02c0*/  ISETP.NE.AND P0, PT, R0, RZ, PT ;  /* 0x000000ff0000720c */ /* 0x000fda0003f05270 */
[----:B---3--:R-:W1:Y:S01]  /*02d0*/  @!P0 LDC.64 R2, c[0x0][0x3a0] ;  /* 0x0000e800ff028b82 */ /* 0x008e620000000a00 */
[----:B------:R-:W-:Y:S01]  /*02e0*/  @!P0 IMAD R7, R8, UR4, R9 ;  /* 0x0000000408078c24 */ /* 0x000fe2000f8e0209 */
[----:B------:R-:W-:-:S03]  /*02f0*/  @!P0 MOV R5, 0x1 ;  /* 0x0000000100058802 */ /* 0x000fc60000000f00 */
[----:B-1----:R-:W-:-:S05]  /*0300*/  @!P0 IMAD.WIDE R2, R7, 0x4, R2 ;  /* 0x0000000407028825 */ /* 0x002fca00078e0202 */
[----:B------:R1:W-:Y:S01]  /*0310*/  @!P0 STG.E desc[UR6][R2.64], R5 ;  /* 0x0000000502008986 */ /* 0x0003e2000c101906 */
[----:B------:R-:W-:Y:S05]  /*0320*/  @!P0 EXIT ;  /* 0x000000000000894d */ /* 0x000fea0003800000 */
[----:B------:R-:W2:Y:S02]  /*0330*/  LDCU UR5, c[0x0][0x38c] ;  /* 0x00007180ff0577ac */ /* 0x000ea40008000800 */
[----:B--2---:R-:W-:-:S05]  /*0340*/  IMAD.U32 R13, RZ, RZ, UR5 ;  /* 0x00000005ff0d7e24 */ /* 0x004fca000f8e00ff */
[----:B------:R-:W-:-:S13]  /*0350*/  ISETP.GE.AND P0, PT, R0, R13, PT ;  /* 0x0000000d0000720c */ /* 0x000fda0003f06270 */
[----:B------:R-:W-:Y:S05]  /*0360*/  @P0 EXIT ;  /* 0x000000000000094d */ /* 0x000fea0003800000 */
[----:B-1----:R-:W-:Y:S01]  /*0370*/  IADD3 R2, PT, PT, -R0, R13, RZ ;  /* 0x0000000d00027210 */ /* 0x002fe20007ffe1ff */
[----:B------:R-:W-:Y:S01]  /*0380*/  IMAD R9, R8, UR4, R9 ;  /* 0x0000000408097c24 */ /* 0x000fe2000f8e0209 */
[----:B------:R-:W1:Y:S01]  /*0390*/  LDCU UR4, c[0x0][0x38c] ;  /* 0x00007180ff0477ac */ /* 0x000e620008000800 */
[----:B------:R-:W-:Y:S01]  /*03a0*/  BSSY.RECONVERGENT B0, `(.L_x_6) ;  /* 0x0000028000007945 */ /* 0x000fe20003800200 */
[----:B------:R-:W-:Y:S01]  /*03b0*/  LOP3.LUT P0, R12, R2, 0x3, RZ, 0xc0, !PT ;  /* 0x00000003020c7812 */ /* 0x000fe2000780c0ff */
[----:B------:R-:W-:-:S12]  /*03c0*/  IMAD.MOV.U32 R8, RZ, RZ, R0 ;  /* 0x000000ffff087224 */ /* 0x000fd800078e0000 */
[----:B------:R-:W-:Y:S05]  /*03d0*/  @!P0 BRA `(.L_x_7) ;  /* 0x0000000000908947 */ /* 0x000fea0003800000 */
[----:B------:R-:W-:Y:S01]  /*03e0*/  IABS R4, R0 ;  /* 0x0000000000047213 */ /* 0x000fe20000000000 */
[----:B------:R-:W2:Y:S01]  /*03f0*/  LDC.64 R2, c[0x0][0x398] ;  /* 0x0000e600ff027b82 */ /* 0x000ea20000000a00 */
[----:B------:R-:W-:Y:S02]  /*0400*/  IMAD R5, R9, R13, R0 ;  /* 0x0000000d09057224 */ /* 0x000fe400078e0200 */
[----:B------:R-:W3:Y:S01]  /*0410*/  I2F.RP R8, R4 ;  /* 0x0000000400087306 */ /* 0x000ee20000209400 */
[----:B------:R-:W-:-:S07]  /*0420*/  IMAD.MOV R12, RZ, RZ, -R12 ;  /* 0x000000ffff0c7224 */ /* 0x000fce00078e0a0c */
[----:B---3--:R-:W3:Y:S02]  /*0430*/  MUFU.RCP R8, R8 ;  /* 0x0000000800087308 */ /* 0x008ee40000001000 */
[----:B---3--:R-:W-:Y:S02]  /*0440*/  IADD3 R6, PT, PT, R8, 0xffffffe, RZ ;  /* 0x0ffffffe08067810 */ /* 0x008fe40007ffe0ff */
[----:B------:R-:W-:-:S04]  /*0450*/  MOV R8, R0 ;  /* 0x0000000000087202 */ /* 0x000fc80000000f00 */
[----:B------:R3:W4:Y:S02]  /*0460*/  F2I.FTZ.U32.TRUNC.NTZ R7, R6 ;  /* 0x0000000600077305 */ /* 0x000724000021f000 */
[----:B---3--:R-:W-:Y:S02]  /*0470*/  HFMA2 R6, -RZ, RZ, 0, 0 ;  /* 0x00000000ff067431 */ /* 0x008fe400000001ff */
[----:B----4-:R-:W-:-:S04]  /*0480*/  IMAD.MOV R11, RZ, RZ, -R7 ;  /* 0x000000ffff0b7224 */ /* 0x010fc800078e0a07 */
[----:B------:R-:W-:-:S04]  /*0490*/  IMAD R11, R11, R4, RZ ;  /* 0x000000040b0b7224 */ /* 0x000fc800078e02ff */
[----:B--2---:R-:W-:-:S07]  /*04a0*/  IMAD.HI.U32 R14, R7, R11, R6 ;  /* 0x0000000b070e7227 */ /* 0x004fce00078e0006 */
.L_x_8:
[----:B------:R-:W-:Y:S02]  /*04b0*/  IABS R6, R0 ;  /* 0x0000000000067213 */ /* 0x000fe40000000000 */
[----:B--2---:R-:W-:Y:S02]  /*04c0*/  IABS R7, R8 ;  /* 0x0000000800077213 */ /* 0x004fe40000000000 */
[----:B------:R-:W-:Y:S01]  /*04d0*/  ISETP.GE.AND P1, PT, R8, RZ, PT ;  /* 0x000000ff0800720c */ /* 0x000fe20003f26270 */
[----:B------:R-:W-:Y:S01]  /*04e0*/  IMAD.MOV R10, RZ, RZ, -R6 ;  /* 0x000000ffff0a7224 */ /* 0x000fe200078e0a06 */
[----:B-1----:R-:W-:Y:S01]  /*04f0*/  MOV R13, UR4 ;  /* 0x00000004000d7c02 */ /* 0x002fe20008000f00 */
[----:B------:R-:W-:-:S04]  /*0500*/  IMAD.HI.U32 R6, R14, R7, RZ ;  /* 0x000000070e067227 */ /* 0x000fc800078e00ff */
[----:B------:R-:W-:Y:S01]  /*0510*/  IMAD R7, R6, R10, R7 ;  /* 0x0000000a06077224 */ /* 0x000fe200078e0207 */
[----:B------:R-:W-:-:S04]  /*0520*/  IABS R6, R0 ;  /* 0x0000000000067213 */ /* 0x000fc80000000000 */
[----:B------:R-:W-:-:S13]  /*0530*/  ISETP.GT.U32.AND P0, PT, R4, R7, PT ;  /* 0x000000070400720c */ /* 0x000fda0003f04070 */
[----:B------:R-:W-:-:S04]  /*0540*/  @!P0 IADD3 R7, PT, PT, R7, -R6, RZ ;  /* 0x8000000607078210 */ /* 0x000fc80007ffe0ff */
[----:B------:R-:W-:-:S13]  /*0550*/  ISETP.GT.U32.AND P0, PT, R4, R7, PT ;  /* 0x000000070400720c */ /* 0x000fda0003f04070 */
[----:B------:R-:W-:-:S04]  /*0560*/  @!P0 IMAD.IADD R7, R7, 0x1, -R6 ;  /* 0x0000000107078824 */ /* 0x000fc800078e0a06 */
[----:B------:R-:W-:-:S04]  /*0570*/  @!P1 IMAD.MOV R7, RZ, RZ, -R7 ;  /* 0x000000ffff079224 */ /* 0x000fc800078e0a07 */
[----:B------:R-:W-:-:S04]  /*0580*/  IMAD R7, R9, R13, R7 ;  /* 0x0000000d09077224 */ /* 0x000fc800078e0207 */
[----:B------:R-:W-:-:S06]  /*0590*/  IMAD.WIDE R6, R7, 0x4, R2 ;  /* 0x0000000407067825 */ /* 0x000fcc00078e0202 */
[----:B------:R-:W2:Y:S01]  /*05a0*/  LDG.E R7, desc[UR6][R6.64] ;  /* 0x0000000606077981 */ /* 0x000ea2000c1e1900 */
[C---:B------:R-:W-:Y:S01]  /*05b0*/  IMAD.WIDE R10, R5.reuse, 0x4, R2 ;  /* 0x00000004050a7825 */ /* 0x040fe200078e0202 */
[----:B------:R-:W-:Y:S02]  /*05c0*/  IADD3 R12, PT, PT, R12, 0x1, RZ ;  /* 0x000000010c0c7810 */ /* 0x000fe40007ffe0ff */
[----:B------:R-:W-:Y:S01]  /*05d0*/  IADD3 R5, PT, PT, R5, 0x1, RZ ;  /* 0x0000000105057810 */ /* 0x000fe20007ffe0ff */
[----:B------:R-:W-:Y:S01]  /*05e0*/  VIADD R8, R8, 0x1 ;  /* 0x0000000108087836 */ /* 0x000fe20000000000 */
[----:B------:R-:W-:Y:S01]  /*05f0*/  ISETP.NE.AND P0, PT, R12, RZ, PT ;  /* 0x000000ff0c00720c */ /* 0x000fe20003f05270 */
[----:B--2---:R2:W-:-:S12]  /*0600*/  STG.E desc[UR6][R10.64], R7 ;  /* 0x000000070a007986 */ /* 0x0045d8000c101906 */
[----:B------:R-:W-:Y:S05]  /*0610*/  @P0 BRA `(.L_x_8) ;  /* 0xfffffffc00a40947 */ /* 0x000fea000383ffff */
.L_x_7:
[----:B-1----:R-:W-:Y:S05]  /*0620*/  BSYNC.RECONVERGENT B0 ;  /* 0x0000000000007941 */ /* 0x002fea0003800200 */
.L_x_6:
[----:B------:R-:W-:-:S05]  /*0630*/  IMAD.IADD R2, R0, 0x1, -R13 ;  /* 0x0000000100027824 */ /* 0x000fca00078e0a0d */
[----:B------:R-:W-:-:S13]  /*0640*/  ISETP.GT.U32.AND P0, PT, R2, -0x4, PT ;  /* 0xfffffffc0200780c */ /* 0x000fda0003f04070 */
[----:B------:R-:W-:Y:S05]  /*0650*/  @P0 EXIT ;  /* 0x000000000000094d */ /* 0x000fea0003800000 */
[-C--:B--2---:R-:W-:Y:S01]  /*0660*/  IABS R10, R0.reuse ;  /* 0x00000000000a7213 */ /* 0x084fe20000000000 */
[----:B------:R-:W1:Y:S01]  /*0670*/  LDC.64 R2, c[0x0][0x398] ;  /* 0x0000e600ff027b82 */ /* 0x000e620000000a00 */
[----:B------:R-:W-:Y:S01]  /*0680*/  ISETP.NE.AND P0, PT, R0, RZ, PT ;  /* 0x000000ff0000720c */ /* 0x000fe20003f05270 */
[----:B------:R-:W-:Y:S01]  /*0690*/  IMAD R13, R9, R13, R8 ;  /* 0x0000000d090d7224 */ /* 0x000fe200078e0208 */
[----:B------:R-:W2:Y:S01]  /*06a0*/  I2F.RP R6, R10 ;  /* 0x0000000a00067306 */ /* 0x000ea20000209400 */
[----:B------:R-:W-:Y:S01]  /*06b0*/  LOP3.LUT R12, RZ, R0, RZ, 0x33, !PT ;  /* 0x00000000ff0c7212 */ /* 0x000fe200078e33ff */
[----:B------:R-:W3:Y:S06]  /*06c0*/  LDCU UR4, c[0x0][0x38c] ;  /* 0x00007180ff0477ac */ /* 0x000eec0008000800 */
[----:B--2---:R-:W2:Y:S02]  /*06d0*/  MUFU.RCP R6, R6 ;  /* 0x0000000600067308 */ /* 0x004ea40000001000 */
[----:B--2---:R-:W-:-:S06]  /*06e0*/  IADD3 R4, PT, PT, R6, 0xffffffe, RZ ;  /* 0x0ffffffe06047810 */ /* 0x004fcc0007ffe0ff */
[----:B------:R2:W4:Y:S02]  /*06f0*/  F2I.FTZ.U32.TRUNC.NTZ R5, R4 ;  /* 0x0000000400057305 */ /* 0x000524000021f000 */
[----:B--2---:R-:W-:Y:S02]  /*0700*/  HFMA2 R4, -RZ, RZ, 0, 0 ;  /* 0x00000000ff047431 */ /* 0x004fe400000001ff */
[----:B----4-:R-:W-:-:S04]  /*0710*/  IMAD.MOV R11, RZ, RZ, -R5 ;  /* 0x000000ffff0b7224 */ /* 0x010fc800078e0a05 */
[----:B------:R-:W-:-:S04]  /*0720*/  IMAD R11, R11, R10, RZ ;  /* 0x0000000a0b0b7224 */ /* 0x000fc800078e02ff */
[----:B-1-3--:R-:W-:-:S07]  /*0730*/  IMAD.HI.U32 R11, R5, R11, R4 ;  /* 0x0000000b050b7227 */ /* 0x00afce00078e0004 */
.L_x_9:
[----:B-1----:R-:W-:Y:S02]  /*0740*/  IABS R5, R0 ;  /* 0x0000000000057213 */ /* 0x002fe40000000000 */
[----:B------:R-:W-:Y:S02]  /*0750*/  IABS R4, R8 ;  /* 0x0000000800047213 */ /* 0x000fe40000000000 */
[----:B0-----:R-:W-:Y:S01]  /*0760*/  IABS R15, R0 ;  /* 0x00000000000f7213 */ /* 0x001fe20000000000 */
[----:B------:R-:W-:Y:S01]  /*0770*/  IMAD.MOV R14, RZ, RZ, -R5 ;  /* 0x000000ffff0e7224 */ /* 0x000fe200078e0a05 */
[----:B------:R-:W-:Y:S01]  /*0780*/  ISETP.GE.AND P2, PT, R8, RZ, PT ;  /* 0x000000ff0800720c */ /* 0x000fe20003f46270 */
[----:B------:R-:W-:Y:S01]  /*0790*/  IMAD.HI.U32 R5, R11, R4, RZ ;  /* 0x000000040b057227 */ /* 0x000fe200078e00ff */
[----:B------:R-:W-:-:S03]  /*07a0*/  LOP3.LUT R16, RZ, R0, RZ, 0x33, !PT ;  /* 0x00000000ff107212 */ /* 0x000fc600078e33ff */
[----:B------:R-:W-:-:S05]  /*07b0*/  IMAD R5, R5, R14, R4 ;  /* 0x0000000e05057224 */ /* 0x000fca00078e0204 */
[----:B------:R-:W-:-:S13]  /*07c0*/  ISETP.GT.U32.AND P1, PT, R10, R5, PT ;  /* 0x000000050a00720c */ /* 0x000fda0003f24070 */
[----:B------:R-:W-:-:S04]  /*07d0*/  @!P1 IADD3 R5, PT, PT, R5, -R15, RZ ;  /* 0x8000000f05059210 */ /* 0x000fc80007ffe0ff */
[----:B------:R-:W-:-:S13]  /*07e0*/  ISETP.GT.U32.AND P1, PT, R10, R5, PT ;  /* 0x000000050a00720c */ /* 0x000fda0003f24070 */
[----:B------:R-:W-:Y:S01]  /*07f0*/  @!P1 IMAD.IADD R5, R5, 0x1, -R15 ;  /* 0x0000000105059824 */ /* 0x000fe200078e0a0f */
[----:B------:R-:W-:-:S04]  /*0800*/  ISETP.NE.AND P1, PT, R0, RZ, PT ;  /* 0x000000ff0000720c */ /* 0x000fc80003f25270 */
[----:B------:R-:W-:-:S04]  /*0810*/  @!P2 IADD3 R5, PT, PT, -R5, RZ, RZ ;  /* 0x000000ff0505a210 */ /* 0x000fc80007ffe1ff */
[----:B------:R-:W-:-:S05]  /*0820*/  SEL R4, R16, R5, !P1 ;  /* 0x0000000510047207 */ /* 0x000fca0004800000 */
[----:B------:R-:W-:-:S04]  /*0830*/  IMAD R7, R9, UR4, R4 ;  /* 0x0000000409077c24 */ /* 0x000fc8000f8e0204 */
[----:B------:R-:W-:-:S05]  /*0840*/  IMAD.WIDE R6, R7, 0x4, R2 ;  /* 0x0000000407067825 */ /* 0x000fca00078e0202 */
[----:B------:R0:W2:Y:S01]  /*0850*/  LDG.E R19, desc[UR6][R6.64] ;  /* 0x0000000606137981 */ /* 0x0000a2000c1e1900 */
[----:B------:R-:W1:Y:S01]  /*0860*/  I2F.RP R20, R15 ;  /* 0x0000000f00147306 */ /* 0x000e620000209400 */
[----:B------:R-:W-:-:S05]  /*0870*/  VIADD R18, R8, 0x1 ;  /* 0x0000000108127836 */ /* 0x000fca0000000000 */
[----:B------:R-:W-:Y:S02]  /*0880*/  IABS R22, R18 ;  /* 0x0000001200167213 */ /* 0x000fe40000000000 */
[----:B------:R-:W-:Y:S01]  /*0890*/  ISETP.GE.AND P3, PT, R18, RZ, PT ;  /* 0x000000ff1200720c */ /* 0x000fe20003f66270 */
[----:B-1----:R-:W1:Y:S02]  /*08a0*/  MUFU.RCP R20, R20 ;  /* 0x0000001400147308 */ /* 0x002e640000001000 */
[----:B-1----:R-:W-:-:S06]  /*08b0*/  VIADD R21, R20, 0xffffffe ;  /* 0x0ffffffe14157836 */ /* 0x002fcc0000000000 */
[----:B------:R-:W1:Y:S02]  /*08c0*/  F2I.FTZ.U32.TRUNC.NTZ R5, R21 ;  /* 0x0000001500057305 */ /* 0x000e64000021f000 */
[----:B-1----:R-:W-:-:S05]  /*08d0*/  IADD3 R4, PT, PT, RZ, -R5, RZ ;  /* 0x80000005ff047210 */ /* 0x002fca0007ffe0ff */
[----:B------:R-:W-:Y:S01]  /*08e0*/  IMAD R17, R4, R15, RZ ;  /* 0x0000000f04117224 */ /* 0x000fe200078e02ff */
[----:B------:R-:W-:-:S05]  /*08f0*/  MOV R4, RZ ;  /* 0x000000ff00047202 */ /* 0x000fca0000000f00 */
[----:B------:R-:W-:-:S04]  /*0900*/  IMAD.HI.U32 R17, R5, R17, R4 ;  /* 0x0000001105117227 */ /* 0x000fc800078e0004 */
[----:B------:R-:W-:-:S04]  /*0910*/  IMAD.MOV.U32 R4, RZ, RZ, R22 ;  /* 0x000000ffff047224 */ /* 0x000fc800078e0016 */
[----:B------:R-:W-:-:S04]  /*0920*/  IMAD.HI.U32 R5, R17, R4, RZ ;  /* 0x0000000411057227 */ /* 0x000fc800078e00ff */
[----:B------:R-:W-:-:S05]  /*0930*/  IMAD R4, R5, R14, R4 ;  /* 0x0000000e05047224 */ /* 0x000fca00078e0204 */
[----:B------:R-:W-:-:S13]  /*0940*/  ISETP.GT.U32.AND P2, PT, R15, R4, PT ;  /* 0x000000040f00720c */ /* 0x000fda0003f44070 */
[----:B------:R-:W-:-:S04]  /*0950*/  @!P2 IADD3 R4, PT, PT, R4, -R15, RZ ;  /* 0x8000000f0404a210 */ /* 0x000fc80007ffe0ff */
[----:B------:R-:W-:-:S13]  /*0960*/  ISETP.GT.U32.AND P2, PT, R15, R4, PT ;  /* 0x000000040f00720c */ /* 0x000fda0003f44070 */
[----:B------:R-:W-:-:S05]  /*0970*/  @!P2 IMAD.IADD R4, R4, 0x1, -R15 ;  /* 0x000000010404a824 */ /* 0x000fca00078e0a0f */
[----:B------:R-:W-:-:S04]  /*0980*/  @!P3 IADD3 R4, PT, PT, -R4, RZ, RZ ;  /* 0x000000ff0404b210 */ /* 0x000fc80007ffe1ff */
[----:B------:R-:W-:-:S05]  /*0990*/  SEL R4, R16, R4, !P1 ;  /* 0x0000000410047207 */ /* 0x000fca0004800000 */
[----:B0-----:R-:W-:Y:S02]  /*09a0*/  IMAD R7, R9, UR4, R4 ;  /* 0x0000000409077c24 */ /* 0x001fe4000f8e0204 */
[----:B------:R-:W-:-:S04]  /*09b0*/  IMAD.WIDE R4, R13, 0x4, R2 ;  /* 0x000000040d047825 */ /* 0x000fc800078e0202 */
[----:B------:R-:W-:Y:S01]  /*09c0*/  IMAD.WIDE R6, R7, 0x4, R2 ;  /* 0x0000000407067825 */ /* 0x000fe200078e0202 */
[----:B--2---:R0:W-:Y:S04]  /*09d0*/  STG.E desc[UR6][R4.64], R19 ;  /* 0x0000001304007986 */ /* 0x0041e8000c101906 */
[----:B------:R1:W2:Y:S01]  /*09e0*/  LDG.E R21, desc[UR6][R6.64] ;  /* 0x0000000606157981 */ /* 0x0002a2000c1e1900 */
[----:B------:R-:W-:-:S05]  /*09f0*/  VIADD R18, R8, 0x2 ;  /* 0x0000000208127836 */ /* 0x000fca0000000000 */
[----:B------:R-:W-:Y:S02]  /*0a00*/  IABS R20, R18 ;  /* 0x0000001200147213 */ /* 0x000fe40000000000 */
[----:B------:R-:W-:-:S03]  /*0a10*/  ISETP.GE.AND P3, PT, R18, RZ, PT ;  /* 0x000000ff1200720c */ /* 0x000fc60003f66270 */
        /* <DEDUP_REMOVED lines=8> */
[----:B-1----:R-:W-:-:S04]  /*0aa0*/  IMAD R7, R9, UR4, R16 ;  /* 0x0000000409077c24 */ /* 0x002fc8000f8e0210 */
[----:B------:R-:W-:Y:S01]  /*0ab0*/  IMAD.WIDE R6, R7, 0x4, R2 ;  /* 0x0000000407067825 */ /* 0x000fe200078e0202 */
[----:B--2---:R1:W-:Y:S04]  /*0ac0*/  STG.E desc[UR6][R4.64+0x4], R21 ;  /* 0x0000041504007986 */ /* 0x0043e8000c101906 */
[----:B0-----:R0:W2:Y:S01]  /*0ad0*/  LDG.E R19, desc[UR6][R6.64] ;  /* 0x0000000606137981 */ /* 0x0010a2000c1e1900 */
        /* <DEDUP_REMOVED lines=11> */
[----:B0-----:R-:W-:-:S04]  /*0b90*/  IMAD R7, R9, UR4, R14 ;  /* 0x0000000409077c24 */ /* 0x001fc8000f8e020e */
[----:B------:R-:W-:Y:S01]  /*0ba0*/  IMAD.WIDE R6, R7, 0x4, R2 ;  /* 0x0000000407067825 */ /* 0x000fe200078e0202 */
[----:B--2---:R1:W-:Y:S05]  /*0bb0*/  STG.E desc[UR6][R4.64+0x8], R19 ;  /* 0x0000081304007986 */ /* 0x0043ea000c101906 */
[----:B------:R-:W2:Y:S01]  /*0bc0*/  LDG.E R7, desc[UR6][R6.64] ;  /* 0x0000000606077981 */ /* 0x000ea2000c1e1900 */
[----:B------:R-:W-:Y:S01]  /*0bd0*/  VIADD R8, R8, 0x4 ;  /* 0x0000000408087836 */ /* 0x000fe20000000000 */
[----:B------:R-:W-:-:S04]  /*0be0*/  IADD3 R13, PT, PT, R13, 0x4, RZ ;  /* 0x000000040d0d7810 */ /* 0x000fc80007ffe0ff */
[----:B------:R-:W-:Y:S01]  /*0bf0*/  ISETP.NE.AND P1, PT, R8, UR4, PT ;  /* 0x0000000408007c0c */ /* 0x000fe2000bf25270 */
[----:B--2---:R1:W-:-:S12]  /*0c00*/  STG.E desc[UR6][R4.64+0xc], R7 ;  /* 0x00000c0704007986 */ /* 0x0043d8000c101906 */
[----:B------:R-:W-:Y:S05]  /*0c10*/  @P1 BRA `(.L_x_9) ;  /* 0xfffffff800c81947 */ /* 0x000fea000383ffff */
[----:B------:R-:W-:Y:S05]  /*0c20*/  EXIT ;  /* 0x000000000000794d */ /* 0x000fea0003800000 */
.L_x_10:
        /* <DEDUP_REMOVED lines=13> */
.L_x_57:


//--------------------- .text._Z19assign_pts_to_box3diiiPKfS0_Pi --------------------------
	.section	.text._Z19assign_pts_to_box3diiiPKfS0_Pi,"ax",@progbits
	.align	128
        .global         _Z19assign_pts_to_box3diiiPKfS0_Pi
        .type           _Z19assign_pts_to_box3diiiPKfS0_Pi,@function
        .size           _Z19assign_pts_to_box3diiiPKfS0_Pi,(.L_x_58 - _Z19assign_pts_to_box3diiiPKfS0_Pi)
        .other          _Z19assign_pts_to_box3diiiPKfS0_Pi,@"STO_CUDA_ENTRY STV_DEFAULT"
_Z19assign_pts_to_box3diiiPKfS0_Pi:
.text._Z19assign_pts_to_box3diiiPKfS0_Pi:
[----:B------:R-:W-:Y:S01]  /*0000*/  LDC R1, c[0x0][0x37c] ;  /* 0x0000df00ff017b82 */ /* 0x000fe20000000800 */
[----:B------:R-:W0:Y:S07]  /*0010*/  S2R R3, SR_TID.X ;  /* 0x0000000000037919 */ /* 0x000e2e0000002100 */
[----:B------:R-:W0:Y:S01]  /*0020*/  S2UR UR4, SR_CTAID.X ;  /* 0x00000000000479c3 */ /* 0x000e220000002500 */
[----:B------:R-:W1:Y:S01]  /*0030*/  LDCU.64 UR8, c[0x0][0x380] ;  /* 0x00007000ff0877ac */ /* 0x000e620008000a00 */
[----:B------:R-:W2:Y:S06]  /*0040*/  S2R R7, SR_CTAID.Z ;  /* 0x0000000000077919 */ /* 0x000eac0000002700 */
[----:B------:R-:W0:Y:S08]  /*0050*/  LDC R0, c[0x0][0x360] ;  /* 0x0000d800ff007b82 */ /* 0x000e300000000800 */
[----:B------:R-:W3:Y:S08]  /*0060*/  S2UR UR5, SR_CTAID.Y ;  /* 0x00000000000579c3 */ /* 0x000ef00000002600 */
[----:B------:R-:W3:Y:S01]  /*0070*/  LDC R8, c[0x0][0x388] ;  /* 0x0000e200ff087b82 */ /* 0x000ee20000000800 */
[----:B0-----:R-:W-:Y:S01]  /*0080*/  IMAD R0, R0, UR4, R3 ;  /* 0x0000000400007c24 */ /* 0x001fe2000f8e0203 */
[----:B---3--:R-:W-:-:S04]  /*0090*/  ISETP.LE.AND P0, PT, R8, UR5, PT ;  /* 0x0000000508007c0c */ /* 0x008fc8000bf03270 */
[----:B-1----:R-:W-:-:S04]  /*00a0*/  ISETP.GE.OR P0, PT, R0, UR9, P0 ;  /* 0x0000000900007c0c */ /* 0x002fc80008706670 */
[----:B--2---:R-:W-:-:S13]  /*00b0*/  ISETP.GE.OR P0, PT, R7, UR8, P0 ;  /* 0x0000000807007c0c */ /* 0x004fda0008706670 */
[----:B------:R-:W-:Y:S05]  /*00c0*/  @P0 EXIT ;  /* 0x000000000000094d */ /* 0x000fea0003800000 */
[----:B------:R-:W0:Y:S01]  /*00d0*/  LDC.64 R2, c[0x0][0x3a0] ;  /* 0x0000e800ff027b82 */ /* 0x000e220000000a00 */
[----:B------:R-:W1:Y:S01]  /*00e0*/  LDCU.64 UR6, c[0x0][0x358] ;  /* 0x00006b00ff0677ac */ /* 0x000e620008000a00 */
[C---:B------:R-:W-:Y:S02]  /*00f0*/  IMAD R0, R7.reuse, UR9, R0 ;  /* 0x0000000907007c24 */ /* 0x040fe4000f8e0200 */
[-C--:B------:R-:W-:Y:S02]  /*0100*/  IMAD R6, R7, R8.reuse, UR5 ;  /* 0x0000000507067e24 */ /* 0x080fe4000f8e0208 */
[C---:B------:R-:W-:Y:S02]  /*0110*/  IMAD R7, R0.reuse, R8, UR5 ;  /* 0x0000000500077e24 */ /* 0x040fe4000f8e0208 */
[----:B------:R-:W2:Y:S01]  /*0120*/  LDC.64 R4, c[0x0][0x390] ;  /* 0x0000e400ff047b82 */ /* 0x000ea20000000a00 */
[----:B------:R-:W-:Y:S02]  /*0130*/  IMAD R13, R0, 0x3, RZ ;  /* 0x00000003000d7824 */ /* 0x000fe400078e02ff */
[----:B------:R-:W-:-:S05]  /*0140*/  IMAD R9, R6, 0x7, RZ ;  /* 0x0000000706097824 */ /* 0x000fca00078e02ff */
[----:B------:R-:W3:Y:S01]  /*0150*/  LDC.64 R10, c[0x0][0x398] ;  /* 0x0000e600ff0a7b82 */ /* 0x000ee20000000a00 */
[----:B0-----:R-:W-:-:S05]  /*0160*/  IMAD.WIDE R2, R7, 0x4, R2 ;  /* 0x0000000407027825 */ /* 0x001fca00078e0202 */
[----:B-1----:R0:W-:Y:S01]  /*0170*/  STG.E desc[UR6][R2.64], RZ ;  /* 0x000000ff02007986 */ /* 0x0021e2000c101906 */
[----:B--2---:R-:W-:-:S05]  /*0180*/  IMAD.WIDE R4, R13, 0x4, R4 ;  /* 0x000000040d047825 */ /* 0x004fca00078e0204 */
[----:B------:R-:W2:Y:S01]  /*0190*/  LDG.E R7, desc[UR6][R4.64] ;  /* 0x0000000604077981 */ /* 0x000ea2000c1e1900 */
[----:B---3--:R-:W-:-:S05]  /*01a0*/  IMAD.WIDE.U32 R10, R9, 0x4, R10 ;  /* 0x00000004090a7825 */ /* 0x008fca00078e000a */
[----:B------:R-:W2:Y:S01]  /*01b0*/  LDG.E R0, desc[UR6][R10.64] ;  /* 0x000000060a007981 */ /* 0x000ea2000c1e1900 */
[----:B------:R-:W-:Y:S01]  /*01c0*/  BSSY.RECONVERGENT B0, `(.L_x_11) ;  /* 0x0000114000007945 */ /* 0x000fe20003800200 */
[----:B------:R-:W-:Y:S02]  /*01d0*/  IMAD.MOV.U32 R17, RZ, RZ, RZ ;  /* 0x000000ffff117224 */ /* 0x000fe400078e00ff */
[----:B--2---:R-:W-:-:S05]  /*01e0*/  FADD R7, R7, -R0 ;  /* 0x8000000007077221 */ /* 0x004fca0000000000 */
[----:B------:R-:W-:-:S13]  /*01f0*/  FSETP.GT.AND P0, PT, |R7|, 10, PT ;  /* 0x412000000700780b */ /* 0x000fda0003f04200 */
[----:B0-----:R-:W-:Y:S05]  /*0200*/  @P0 BRA `(.L_x_12) ;  /* 0x00000010003c0947 */ /* 0x001fea0003800000 */
[----:B------:R-:W2:Y:S04]  /*0210*/  LDG.E R6, desc[UR6][R10.64+0xc] ;  /* 0x00000c060a067981 */ /* 0x000ea8000c1e1900 */
[----:B------:R-:W3:Y:S04]  /*0220*/  LDG.E R0, desc[UR6][R10.64+0x4] ;  /* 0x000004060a007981 */ /* 0x000ee8000c1e1900 */
[----:B------:R-:W4:Y:S01]  /*0230*/  LDG.E R14, desc[UR6][R4.64+0x4] ;  /* 0x00000406040e7981 */ /* 0x000f22000c1e1900 */
[----:B--2---:R-:W0:Y:S08]  /*0240*/  F2F.F64.F32 R8, R6 ;  /* 0x0000000600087310 */ /* 0x004e300000201800 */
[----:B---3--:R-:W1:Y:S01]  /*0250*/  F2F.F64.F32 R12, R0 ;  /* 0x00000000000c7310 */ /* 0x008e620000201800 */
[----:B0-----:R-:W-:-:S08]  /*0260*/  DMUL R8, R8, 0.5 ;  /* 0x3fe0000008087828 */ /* 0x001fd00000000000 */
[----:B-1----:R-:W-:-:S10]  /*0270*/  DADD R12, -R8, R12 ;  /* 0x00000000080c7229 */ /* 0x002fd4000000010c */
[----:B------:R-:W4:Y:S02]  /*0280*/  F2F.F32.F64 R13, R12 ;  /* 0x0000000c000d7310 */ /* 0x000f240000301000 */
[----:B----4-:R-:W-:-:S06]  /*0290*/  FADD R14, R14, -R13 ;  /* 0x8000000d0e0e7221 */ /* 0x010fcc0000000000 */
[----:B------:R-:W0:Y:S02]  /*02a0*/  F2F.F64.F32 R14, |R14| ;  /* 0x4000000e000e7310 */ /* 0x000e240000201800 */
[----:B0-----:R-:W-:-:S14]  /*02b0*/  DSETP.GEU.AND P0, PT, R8, R14, PT ;  /* 0x0000000e0800722a */ /* 0x001fdc0003f0e000 */
[----:B------:R-:W-:Y:S05]  /*02c0*/  @!P0 BRA `(.L_x_12) ;  /* 0x00000010000c8947 */ /* 0x000fea0003800000 */
[----:B------:R-:W2:Y:S04]  /*02d0*/  LDG.E R6, desc[UR6][R4.64+0x8] ;  /* 0x0000080604067981 */ /* 0x000ea8000c1e1900 */
[----:B------:R-:W2:Y:S02]  /*02e0*/  LDG.E R9, desc[UR6][R10.64+0x8] ;  /* 0x000008060a097981 */ /* 0x000ea4000c1e1900 */
[----:B--2---:R-:W-:-:S05]  /*02f0*/  FADD R6, R6, -R9 ;  /* 0x8000000906067221 */ /* 0x004fca0000000000 */
[----:B------:R-:W-:-:S13]  /*0300*/  FSETP.GT.AND P0, PT, |R6|, 10, PT ;  /* 0x412000000600780b */ /* 0x000fda0003f04200 */
[----:B------:R-:W-:Y:S05]  /*0310*/  @P0 BRA `(.L_x_12) ;  /* 0x0000000c00f80947 */ /* 0x000fea0003800000 */
[----:B------:R-:W2:Y:S04]  /*0320*/  LDG.E R8, desc[UR6][R10.64+0x18] ;  /* 0x000018060a087981 */ /* 0x000ea8000c1e1900 */
[----:B------:R0:W5:Y:S04]  /*0330*/  LDG.E R5, desc[UR6][R10.64+0x10] ;  /* 0x000010060a057981 */ /* 0x000168000c1e1900 */
[----:B------:R0:W5:Y:S01]  /*0340*/  LDG.E R4, desc[UR6][R10.64+0x14] ;  /* 0x000014060a047981 */ /* 0x000162000c1e1900 */
[C---:B--2---:R-:W-:Y:S01]  /*0350*/  FMUL R0, R8.reuse, 0.63661974668502807617 ;  /* 0x3f22f98308007820 */ /* 0x044fe20000400000 */
[----:B------:R-:W-:-:S05]  /*0360*/  FSETP.GE.AND P0, PT, |R8|, 105615, PT ;  /* 0x47ce47800800780b */ /* 0x000fca0003f06200 */
[----:B------:R-:W1:Y:S02]  /*0370*/  F2I.NTZ R0, R0 ;  /* 0x0000000000007305 */ /* 0x000e640000203100 */
[----:B-1----:R-:W-:Y:S01]  /*0380*/  I2FP.F32.S32 R9, R0 ;  /* 0x0000000000097245 */ /* 0x002fe20000201400 */
[----:B------:R-:W-:-:S04]  /*0390*/  IMAD.MOV.U32 R20, RZ, RZ, R0 ;  /* 0x000000ffff147224 */ /* 0x000fc800078e0000 */
[----:B------:R-:W-:-:S04]  /*03a0*/  FFMA R12, R9, -1.5707962512969970703, R8 ;  /* 0xbfc90fda090c7823 */ /* 0x000fc80000000008 */
[----:B------:R-:W-:-:S04]  /*03b0*/  FFMA R12, R9, -7.5497894158615963534e-08, R12 ;  /* 0xb3a22168090c7823 */ /* 0x000fc8000000000c */
[----:B------:R-:W-:Y:S01]  /*03c0*/  FFMA R14, R9, -5.3903029534742383927e-15, R12 ;  /* 0xa7c234c5090e7823 */ /* 0x000fe2000000000c */
[----:B------:R-:W-:-:S03]  /*03d0*/  P2R R9, PR, RZ, 0x1 ;  /* 0x00000001ff097803 */ /* 0x000fc60000000000 */
[----:B------:R-:W-:Y:S01]  /*03e0*/  IMAD.MOV.U32 R21, RZ, RZ, R14 ;  /* 0x000000ffff157224 */ /* 0x000fe200078e000e */
[----:B0-----:R-:W-:Y:S06]  /*03f0*/  @!P0 BRA `(.L_x_13) ;  /* 0x0000000400748947 */ /* 0x001fec0003800000 */
[----:B------:R-:W-:-:S13]  /*0400*/  FSETP.NEU.AND P0, PT, |R8|, +INF , PT ;  /* 0x7f8000000800780b */ /* 0x000fda0003f0d200 */
[----:B------:R-:W-:Y:S01]  /*0410*/  @!P0 FMUL R21, RZ, R8 ;  /* 0x00000008ff158220 */ /* 0x000fe20000400000 */
[----:B------:R-:W-:Y:S01]  /*0420*/  @!P0 IMAD.MOV.U32 R0, RZ, RZ, RZ ;  /* 0x000000ffff008224 */ /* 0x000fe200078e00ff */
[----:B------:R-:W-:Y:S06]  /*0430*/  @!P0 BRA `(.L_x_13) ;  /* 0x0000000400648947 */ /* 0x000fec0003800000 */
[----:B------:R-:W-:Y:S01]  /*0440*/  IMAD.SHL.U32 R0, R8, 0x100, RZ ;  /* 0x0000010008007824 */ /* 0x000fe200078e00ff */
[----:B------:R-:W-:Y:S02]  /*0450*/  MOV R21, RZ ;  /* 0x000000ff00157202 */ /* 0x000fe40000000f00 */
[----:B------:R-:W-:Y:S01]  /*0460*/  CS2R R22, SRZ ;  /* 0x0000000000167805 */ /* 0x000fe2000001ff00 */
[----:B------:R-:W0:Y:S01]  /*0470*/  LDCU.64 UR8, c[0x4][URZ] ;  /* 0x01000000ff0877ac */ /* 0x000e220008000a00 */
[----:B------:R-:W-:Y:S01]  /*0480*/  LOP3.LUT R0, R0, 0x80000000, RZ, 0xfc, !PT ;  /* 0x8000000000007812 */ /* 0x000fe200078efcff */
[----:B------:R-:W-:-:S06]  /*0490*/  UMOV UR4, URZ ;  /* 0x000000ff00047c82 */ /* 0x000fcc0008000000 */
.L_x_14:
[----:B0-----:R-:W-:Y:S02]  /*04a0*/  IMAD.U32 R11, RZ, RZ, UR9 ;  /* 0x00000009ff0b7e24 */ /* 0x001fe4000f8e00ff */
[----:B------:R-:W-:-:S05]  /*04b0*/  IMAD.U32 R10, RZ, RZ, UR8 ;  /* 0x00000008ff0a7e24 */ /* 0x000fca000f8e00ff */
[----:B------:R-:W2:Y:S01]  /*04c0*/  LDG.E.CONSTANT R11, desc[UR6][R10.64] ;  /* 0x000000060a0b7981 */ /* 0x000ea2000c1e9900 */
[----:B------:R-:W-:Y:S01]  /*04d0*/  UIADD3 UR4, UPT, UPT, UR4, 0x1, URZ ;  /* 0x0000000104047890 */ /* 0x000fe2000fffe0ff */
[C---:B------:R-:W-:Y:S01]  /*04e0*/  ISETP.EQ.AND P0, PT, R22.reuse, RZ, PT ;  /* 0x000000ff1600720c */ /* 0x040fe20003f02270 */
[----:B------:R-:W-:Y:S01]  /*04f0*/  UIADD3 UR8, UP1, UPT, UR8, 0x4, URZ ;  /* 0x0000000408087890 */ /* 0x000fe2000ff3e0ff */
[C---:B------:R-:W-:Y:S01]  /*0500*/  ISETP.EQ.AND P1, PT, R22.reuse, 0x4, PT ;  /* 0x000000041600780c */ /* 0x040fe20003f22270 */
[----:B------:R-:W-:Y:S01]  /*0510*/  UISETP.NE.AND UP0, UPT, UR4, 0x6, UPT ;  /* 0x000000060400788c */ /* 0x000fe2000bf05270 */
[C---:B------:R-:W-:Y:S01]  /*0520*/  ISETP.EQ.AND P3, PT, R22.reuse, 0xc, PT ;  /* 0x0000000c1600780c */ /* 0x040fe20003f62270 */
[----:B------:R-:W-:Y:S01]  /*0530*/  UIADD3.X UR9, UPT, UPT, URZ, UR9, URZ, UP1, !UPT ;  /* 0x00000009ff097290 */ /* 0x000fe20008ffe4ff */
[C---:B------:R-:W-:Y:S02]  /*0540*/  ISETP.EQ.AND P4, PT, R22.reuse, 0x10, PT ;  /* 0x000000101600780c */ /* 0x040fe40003f82270 */
[----:B------:R-:W-:Y:S01]  /*0550*/  ISETP.EQ.AND P5, PT, R22, 0x14, PT ;  /* 0x000000141600780c */ /* 0x000fe20003fa2270 */
[----:B--2---:R-:W-:-:S03]  /*0560*/  IMAD.WIDE.U32 R12, R11, R0, RZ ;  /* 0x000000000b0c7225 */ /* 0x004fc600078e00ff */
[----:B------:R-:W-:-:S04]  /*0570*/  IADD3 R12, P2, PT, R12, R21, RZ ;  /* 0x000000150c0c7210 */ /* 0x000fc80007f5e0ff */
[----:B------:R-:W-:Y:S01]  /*0580*/  @P1 MOV R15, R12 ;  /* 0x0000000c000f1202 */ /* 0x000fe20000000f00 */
[----:B------:R-:W-:Y:S01]  /*0590*/  IMAD.X R21, R13, 0x1, R23, P2 ;  /* 0x000000010d157824 */ /* 0x000fe200010e0617 */
[C---:B------:R-:W-:Y:S01]  /*05a0*/  ISETP.EQ.AND P2, PT, R22.reuse, 0x8, PT ;  /* 0x000000081600780c */ /* 0x040fe20003f42270 */
[--C-:B------:R-:W-:Y:S01]  /*05b0*/  @P0 IMAD.MOV.U32 R9, RZ, RZ, R12.reuse ;  /* 0x000000ffff090224 */ /* 0x100fe200078e000c */
[----:B------:R-:W-:Y:S01]  /*05c0*/  IADD3 R22, PT, PT, R22, 0x4, RZ ;  /* 0x0000000416167810 */ /* 0x000fe20007ffe0ff */
[--C-:B------:R-:W-:Y:S02]  /*05d0*/  @P3 IMAD.MOV.U32 R17, RZ, RZ, R12.reuse ;  /* 0x000000ffff113224 */ /* 0x100fe400078e000c */
[--C-:B------:R-:W-:Y:S02]  /*05e0*/  @P4 IMAD.MOV.U32 R18, RZ, RZ, R12.reuse ;  /* 0x000000ffff124224 */ /* 0x100fe400078e000c */
[----:B------:R-:W-:-:S06]  /*05f0*/  @P5 IMAD.MOV.U32 R19, RZ, RZ, R12 ;  /* 0x000000ffff135224 */ /* 0x000fcc00078e000c */
[----:B------:R-:W-:Y:S01]  /*0600*/  @P2 IMAD.MOV.U32 R16, RZ, RZ, R12 ;  /* 0x000000ffff102224 */ /* 0x000fe200078e000c */
[----:B------:R-:W-:Y:S06]  /*0610*/  BRA.U UP0, `(.L_x_14) ;  /* 0xfffffffd00a07547 */ /* 0x000fec000b83ffff */
[----:B------:R-:W-:-:S04]  /*0620*/  SHF.R.U32.HI R10, RZ, 0x17, R8 ;  /* 0x00000017ff0a7819 */ /* 0x000fc80000011608 */
[C---:B------:R-:W-:Y:S02]  /*0630*/  LOP3.LUT R0, R10.reuse, 0xe0, RZ, 0xc0, !PT ;  /* 0x000000e00a007812 */ /* 0x040fe400078ec0ff */
[----:B------:R-:W-:-:S03]  /*0640*/  LOP3.LUT P6, RZ, R10, 0x1f, RZ, 0xc0, !PT ;  /* 0x0000001f0aff7812 */ /* 0x000fc600078cc0ff */
[----:B------:R-:W-:-:S05]  /*0650*/  VIADD R0, R0, 0xffffff80 ;  /* 0xffffff8000007836 */ /* 0x000fca0000000000 */
[----:B------:R-:W-:-:S05]  /*0660*/  SHF.R.U32.HI R0, RZ, 0x5, R0 ;  /* 0x00000005ff007819 */ /* 0x000fca0000011600 */
[----:B------:R-:W-:-:S05]  /*0670*/  IMAD.U32 R22, R0, -0x4, RZ ;  /* 0xfffffffc00167824 */ /* 0x000fca00078e00ff */
[C---:B------:R-:W-:Y:S02]  /*0680*/  ISETP.EQ.AND P3, PT, R22.reuse, -0x18, PT ;  /* 0xffffffe81600780c */ /* 0x040fe40003f62270 */
[C---:B------:R-:W-:Y:S02]  /*0690*/  ISETP.EQ.AND P4, PT, R22.reuse, -0x14, PT ;  /* 0xffffffec1600780c */ /* 0x040fe40003f82270 */
[C---:B------:R-:W-:Y:S02]  /*06a0*/  ISETP.EQ.AND P0, PT, R22.reuse, -0x10, PT ;  /* 0xfffffff01600780c */ /* 0x040fe40003f02270 */
[C---:B------:R-:W-:Y:S02]  /*06b0*/  ISETP.EQ.AND P1, PT, R22.reuse, -0xc, PT ;  /* 0xfffffff41600780c */ /* 0x040fe40003f22270 */
[C---:B------:R-:W-:Y:S02]  /*06c0*/  ISETP.EQ.AND P2, PT, R22.reuse, -0x8, PT ;  /* 0xfffffff81600780c */ /* 0x040fe40003f42270 */
[----:B------:R-:W-:-:S03]  /*06d0*/  ISETP.EQ.AND P5, PT, R22, 0x4, PT ;  /* 0x000000041600780c */ /* 0x000fc60003fa2270 */
[--C-:B------:R-:W-:Y:S01]  /*06e0*/  @P3 IMAD.MOV.U32 R0, RZ, RZ, R9.reuse ;  /* 0x000000ffff003224 */ /* 0x100fe200078e0009 */
[C---:B------:R-:W-:Y:S01]  /*06f0*/  ISETP.EQ.AND P3, PT, R22.reuse, -0x4, PT ;  /* 0xfffffffc1600780c */ /* 0x040fe20003f62270 */
[----:B------:R-:W-:Y:S01]  /*0700*/  @P4 IMAD.MOV.U32 R11, RZ, RZ, R9 ;  /* 0x000000ffff0b4224 */ /* 0x000fe200078e0009 */
[----:B------:R-:W-:Y:S01]  /*0710*/  @P4 MOV R0, R15 ;  /* 0x0000000f00004202 */ /* 0x000fe20000000f00 */
[----:B------:R-:W-:Y:S01]  /*0720*/  @P0 IMAD.MOV.U32 R11, RZ, RZ, R15 ;  /* 0x000000ffff0b0224 */ /* 0x000fe200078e000f */
[----:B------:R-:W-:Y:S01]  /*0730*/  ISETP.EQ.AND P4, PT, R22, RZ, PT ;  /* 0x000000ff1600720c */ /* 0x000fe20003f82270 */
[--C-:B------:R-:W-:Y:S02]  /*0740*/  @P1 IMAD.MOV.U32 R11, RZ, RZ, R16.reuse ;  /* 0x000000ffff0b1224 */ /* 0x100fe400078e0010 */
[----:B------:R-:W-:Y:S01]  /*0750*/  @P2 MOV R11, R17 ;  /* 0x00000011000b2202 */ /* 0x000fe20000000f00 */
[----:B------:R-:W-:Y:S02]  /*0760*/  @P0 IMAD.MOV.U32 R0, RZ, RZ, R16 ;  /* 0x000000ffff000224 */ /* 0x000fe400078e0010 */
[----:B------:R-:W-:-:S02]  /*0770*/  @P1 IMAD.MOV.U32 R0, RZ, RZ, R17 ;  /* 0x000000ffff001224 */ /* 0x000fc400078e0011 */
[--C-:B------:R-:W-:Y:S02]  /*0780*/  @P2 IMAD.MOV.U32 R0, RZ, RZ, R18.reuse ;  /* 0x000000ffff002224 */ /* 0x100fe400078e0012 */
[----:B------:R-:W-:Y:S02]  /*0790*/  @P3 IMAD.MOV.U32 R11, RZ, RZ, R18 ;  /* 0x000000ffff0b3224 */ /* 0x000fe400078e0012 */
[--C-:B------:R-:W-:Y:S01]  /*07a0*/  @P3 IMAD.MOV.U32 R0, RZ, RZ, R19.reuse ;  /* 0x000000ffff003224 */ /* 0x100fe200078e0013 */
[----:B------:R-:W-:Y:S01]  /*07b0*/  @P4 MOV R0, R21 ;  /* 0x0000001500004202 */ /* 0x000fe20000000f00 */
[----:B------:R-:W-:Y:S02]  /*07c0*/  @P4 IMAD.MOV.U32 R11, RZ, RZ, R19 ;  /* 0x000000ffff0b4224 */ /* 0x000fe400078e0013 */
[----:B------:R-:W-:-:S04]  /*07d0*/  @P5 IMAD.MOV.U32 R11, RZ, RZ, R21 ;  /* 0x000000ffff0b5224 */ /* 0x000fc800078e0015 */
[----:B------:R-:W-:Y:S01]  /*07e0*/  IMAD.MOV.U32 R12, RZ, RZ, R11 ;  /* 0x000000ffff0c7224 */ /* 0x000fe200078e000b */
[----:B------:R-:W-:Y:S06]  /*07f0*/  @!P6 BRA `(.L_x_15) ;  /* 0x00000000002ce947 */ /* 0x000fec0003800000 */
[----:B------:R-:W-:Y:S01]  /*0800*/  @P0 IMAD.MOV.U32 R13, RZ, RZ, R9 ;  /* 0x000000ffff0d0224 */ /* 0x000fe200078e0009 */
[----:B------:R-:W-:Y:S01]  /*0810*/  ISETP.EQ.AND P0, PT, R22, 0x8, PT ;  /* 0x000000081600780c */ /* 0x000fe20003f02270 */
[----:B------:R-:W-:Y:S01]  /*0820*/  @P1 IMAD.MOV.U32 R13, RZ, RZ, R15 ;  /* 0x000000ffff0d1224 */ /* 0x000fe200078e000f */
[----:B------:R-:W-:Y:S01]  /*0830*/  @P2 MOV R13, R16 ;  /* 0x00000010000d2202 */ /* 0x000fe20000000f00 */
[----:B------:R-:W-:Y:S01]  /*0840*/  @P3 IMAD.MOV.U32 R13, RZ, RZ, R17 ;  /* 0x000000ffff0d3224 */ /* 0x000fe200078e0011 */
[----:B------:R-:W-:Y:S01]  /*0850*/  LOP3.LUT R11, R10, 0x1f, RZ, 0xc0, !PT ;  /* 0x0000001f0a0b7812 */ /* 0x000fe200078ec0ff */
[----:B------:R-:W-:Y:S02]  /*0860*/  @P4 IMAD.MOV.U32 R13, RZ, RZ, R18 ;  /* 0x000000ffff0d4224 */ /* 0x000fe400078e0012 */
[----:B------:R-:W-:Y:S01]  /*0870*/  @P5 IMAD.MOV.U32 R13, RZ, RZ, R19 ;  /* 0x000000ffff0d5224 */ /* 0x000fe200078e0013 */
[----:B------:R-:W-:-:S05]  /*0880*/  SHF.L.W.U32.HI R0, R12, R11, R0 ;  /* 0x0000000b0c007219 */ /* 0x000fca0000010e00 */
[----:B------:R-:W-:-:S05]  /*0890*/  @P0 IMAD.MOV.U32 R13, RZ, RZ, R21 ;  /* 0x000000ffff0d0224 */ /* 0x000fca00078e0015 */
[----:B------:R-:W-:-:S07]  /*08a0*/  SHF.L.W.U32.HI R12, R13, R11, R12 ;  /* 0x0000000b0d0c7219 */ /* 0x000fce0000010e0c */
.L_x_15:
[C---:B------:R-:W-:Y:S01]  /*08b0*/  SHF.L.W.U32.HI R21, R12.reuse, 0x2, R0 ;  /* 0x000000020c157819 */ /* 0x040fe20000010e00 */
[----:B------:R-:W-:Y:S01]  /*08c0*/  UMOV UR4, 0x54442d19 ;  /* 0x54442d1900047882 */ /* 0x000fe20000000000 */
[----:B------:R-:W-:Y:S01]  /*08d0*/  SHF.L.U32 R10, R12, 0x2, RZ ;  /* 0x000000020c0a7819 */ /* 0x000fe200000006ff */
[----:B------:R-:W-:Y:S01]  /*08e0*/  UMOV UR5, 0x3bf921fb ;  /* 0x3bf921fb00057882 */ /* 0x000fe20000000000 */
[----:B------:R-:W-:Y:S02]  /*08f0*/  SHF.R.S32.HI R11, RZ, 0x1f, R21 ;  /* 0x0000001fff0b7819 */ /* 0x000fe40000011415 */
[----:B------:R-:W-:Y:S02]  /*0900*/  ISETP.GE.AND P0, PT, R8, RZ, PT ;  /* 0x000000ff0800720c */ /* 0x000fe40003f06270 */
[C---:B------:R-:W-:Y:S02]  /*0910*/  LOP3.LUT R10, R11.reuse, R10, RZ, 0x3c, !PT ;  /* 0x0000000a0b0a7212 */ /* 0x040fe400078e3cff */
[----:B------:R-:W-:-:S02]  /*0920*/  LOP3.LUT R11, R11, R21, RZ, 0x3c, !PT ;  /* 0x000000150b0b7212 */ /* 0x000fc400078e3cff */
[----:B------:R-:W-:Y:S02]  /*0930*/  SHF.R.U32.HI R0, RZ, 0x1e, R0 ;  /* 0x0000001eff007819 */ /* 0x000fe40000011600 */
[C---:B------:R-:W-:Y:S02]  /*0940*/  LOP3.LUT R22, R21.reuse, R8, RZ, 0x3c, !PT ;  /* 0x0000000815167212 */ /* 0x040fe400078e3cff */
[----:B------:R-:W0:Y:S01]  /*0950*/  I2F.F64.S64 R10, R10 ;  /* 0x0000000a000a7312 */ /* 0x000e220000301c00 */
[----:B------:R-:W-:Y:S02]  /*0960*/  LEA.HI R0, R21, R0, RZ, 0x1 ;  /* 0x0000000015007211 */ /* 0x000fe400078f08ff */
[----:B------:R-:W-:-:S03]  /*0970*/  ISETP.GE.AND P1, PT, R22, RZ, PT ;  /* 0x000000ff1600720c */ /* 0x000fc60003f26270 */
[----:B------:R-:W-:-:S04]  /*0980*/  IMAD.MOV R21, RZ, RZ, -R0 ;  /* 0x000000ffff157224 */ /* 0x000fc800078e0a00 */
[----:B------:R-:W-:Y:S01]  /*0990*/  @!P0 IMAD.MOV.U32 R0, RZ, RZ, R21 ;  /* 0x000000ffff008224 */ /* 0x000fe200078e0015 */
[----:B0-----:R-:W-:-:S10]  /*09a0*/  DMUL R12, R10, UR4 ;  /* 0x000000040a0c7c28 */ /* 0x001fd40008000000 */
[----:B------:R-:W0:Y:S02]  /*09b0*/  F2F.F32.F64 R12, R12 ;  /* 0x0000000c000c7310 */ /* 0x000e240000301000 */
[----:B0-----:R-:W-:-:S07]  /*09c0*/  FSEL R21, -R12, R12, !P1 ;  /* 0x0000000c0c157208 */ /* 0x001fce0004800100 */
.L_x_13:
[C---:B------:R-:W-:Y:S01]  /*09d0*/  LOP3.LUT R12, R0.reuse, 0x1, RZ, 0xc0, !PT ;  /* 0x00000001000c7812 */ /* 0x040fe200078ec0ff */
[----:B------:R-:W-:Y:S02]  /*09e0*/  IMAD.MOV.U32 R22, RZ, RZ, 0x37cbac00 ;  /* 0x37cbac00ff167424 */ /* 0x000fe400078e00ff */
[----:B------:R-:W-:Y:S01]  /*09f0*/  FMUL R11, R21, R21 ;  /* 0x00000015150b7220 */ /* 0x000fe20000400000 */
[----:B------:R-:W-:Y:S01]  /*0a00*/  IADD3 R0, PT, PT, R0, 0x1, RZ ;  /* 0x0000000100007810 */ /* 0x000fe20007ffe0ff */
[----:B------:R-:W-:Y:S01]  /*0a10*/  IMAD.MOV.U32 R13, RZ, RZ, 0x3e2aaaa8 ;  /* 0x3e2aaaa8ff0d7424 */ /* 0x000fe200078e00ff */
[----:B------:R-:W-:Y:S01]  /*0a20*/  ISETP.NE.U32.AND P0, PT, R12, 0x1, PT ;  /* 0x000000010c00780c */ /* 0x000fe20003f05070 */
[----:B------:R-:W-:Y:S01]  /*0a30*/  FFMA R10, R11, R22, -0.0013887860113754868507 ;  /* 0xbab607ed0b0a7423 */ /* 0x000fe20000000016 */
[----:B------:R-:W-:Y:S01]  /*0a40*/  IMAD.MOV.U32 R12, RZ, RZ, 0x3c0885e4 ;  /* 0x3c0885e4ff0c7424 */ /* 0x000fe200078e00ff */
[----:B------:R-:W-:Y:S02]  /*0a50*/  FSETP.GE.AND P2, PT, |R8|, 105615, PT ;  /* 0x47ce47800800780b */ /* 0x000fe40003f46200 */
[----:B------:R-:W-:-:S02]  /*0a60*/  LOP3.LUT P1, RZ, R0, 0x2, RZ, 0xc0, !PT ;  /* 0x0000000200ff7812 */ /* 0x000fc4000782c0ff */
[----:B------:R-:W-:Y:S02]  /*0a70*/  FSEL R10, R10, -0.00019574658654164522886, P0 ;  /* 0xb94d41530a0a7808 */ /* 0x000fe40000000000 */
[----:B------:R-:W-:Y:S02]  /*0a80*/  FSEL R12, R12, 0.041666727513074874878, !P0 ;  /* 0x3d2aaabb0c0c7808 */ /* 0x000fe40004000000 */
[----:B------:R-:W-:Y:S02]  /*0a90*/  FSEL R0, R21, 1, !P0 ;  /* 0x3f80000015007808 */ /* 0x000fe40004000000 */
[----:B------:R-:W-:Y:S01]  /*0aa0*/  FSEL R13, -R13, -0.4999999701976776123, !P0 ;  /* 0xbeffffff0d0d7808 */ /* 0x000fe20004000100 */
[C---:B------:R-:W-:Y:S02]  /*0ab0*/  FFMA R10, R11.reuse, R10, R12 ;  /* 0x0000000a0b0a7223 */ /* 0x040fe4000000000c */
[C---:B------:R-:W-:Y:S02]  /*0ac0*/  FFMA R21, R11.reuse, R0, RZ ;  /* 0x000000000b157223 */ /* 0x040fe400000000ff */
[----:B------:R-:W-:-:S04]  /*0ad0*/  FFMA R10, R11, R10, R13 ;  /* 0x0000000a0b0a7223 */ /* 0x000fc8000000000d */
[----:B------:R-:W-:-:S04]  /*0ae0*/  FFMA R21, R21, R10, R0 ;  /* 0x0000000a15157223 */ /* 0x000fc80000000000 */
[----:B------:R-:W-:Y:S01]  /*0af0*/  @P1 FADD R21, RZ, -R21 ;  /* 0x80000015ff151221 */ /* 0x000fe20000000000 */
[----:B------:R-:W-:Y:S06]  /*0b00*/  @!P2 BRA `(.L_x_16) ;  /* 0x000000040070a947 */ /* 0x000fec0003800000 */
[----:B------:R-:W-:-:S13]  /*0b10*/  FSETP.NEU.AND P0, PT, |R8|, +INF , PT ;  /* 0x7f8000000800780b */ /* 0x000fda0003f0d200 */
[----:B------:R-:W-:Y:S01]  /*0b20*/  @!P0 FMUL R14, RZ, R8 ;  /* 0x00000008ff0e8220 */ /* 0x000fe20000400000 */
[----:B------:R-:W-:Y:S01]  /*0b30*/  @!P0 IMAD.MOV.U32 R20, RZ, RZ, RZ ;  /* 0x000000ffff148224 */ /* 0x000fe200078e00ff */
[----:B------:R-:W-:Y:S06]  /*0b40*/  @!P0 BRA `(.L_x_16) ;  /* 0x0000000400608947 */ /* 0x000fec0003800000 */
[----:B------:R-:W-:Y:S01]  /*0b50*/  IMAD.SHL.U32 R0, R8, 0x100, RZ ;  /* 0x0000010008007824 */ /* 0x000fe200078e00ff */
[----:B------:R-:W-:Y:S01]  /*0b60*/  MOV R25, RZ ;  /* 0x000000ff00197202 */ /* 0x000fe20000000f00 */
[----:B------:R-:W-:Y:S01]  /*0b70*/  IMAD.MOV.U32 R23, RZ, RZ, RZ ;  /* 0x000000ffff177224 */ /* 0x000fe200078e00ff */
[----:B------:R-:W0:Y:S01]  /*0b80*/  LDCU.64 UR8, c[0x4][URZ] ;  /* 0x01000000ff0877ac */ /* 0x000e220008000a00 */
[----:B------:R-:W-:Y:S01]  /*0b90*/  IMAD.MOV.U32 R14, RZ, RZ, RZ ;  /* 0x000000ffff0e7224 */ /* 0x000fe200078e00ff */
[----:B------:R-:W-:Y:S01]  /*0ba0*/  LOP3.LUT R27, R0, 0x80000000, RZ, 0xfc, !PT ;  /* 0x80000000001b7812 */ /* 0x000fe200078efcff */
[----:B------:R-:W-:-:S06]  /*0bb0*/  UMOV UR4, URZ ;  /* 0x000000ff00047c82 */ /* 0x000fcc0008000000 */
.L_x_17:
        /* <DEDUP_REMOVED lines=11> */
[----:B------:R-:W-:-:S02]  /*0c70*/  ISETP.EQ.AND P4, PT, R14, 0x10, PT ;  /* 0x000000100e00780c */ /* 0x000fc40003f82270 */
[C---:B------:R-:W-:Y:S01]  /*0c80*/  ISETP.EQ.AND P5, PT, R14.reuse, 0x14, PT ;  /* 0x000000140e00780c */ /* 0x040fe20003fa2270 */
[----:B------:R-:W-:Y:S02]  /*0c90*/  VIADD R14, R14, 0x4 ;  /* 0x000000040e0e7836 */ /* 0x000fe40000000000 */
[----:B--2---:R-:W-:-:S03]  /*0ca0*/  IMAD.WIDE.U32 R12, R10, R27, RZ ;  /* 0x0000001b0a0c7225 */ /* 0x004fc600078e00ff */
[----:B------:R-:W-:-:S04]  /*0cb0*/  IADD3 R0, P6, PT, R12, R23, RZ ;  /* 0x000000170c007210 */ /* 0x000fc80007fde0ff */
[-C--:B------:R-:W-:Y:S01]  /*0cc0*/  @P0 MOV R9, R0.reuse ;  /* 0x0000000000090202 */ /* 0x080fe20000000f00 */
[----:B------:R-:W-:Y:S02]  /*0cd0*/  IMAD.X R23, R13, 0x1, R25, P6 ;  /* 0x000000010d177824 */ /* 0x000fe400030e0619 */
[----:B------:R-:W-:Y:S01]  /*0ce0*/  @P5 MOV R19, R0 ;  /* 0x0000000000135202 */ /* 0x000fe20000000f00 */
[--C-:B------:R-:W-:Y:S02]  /*0cf0*/  @P1 IMAD.MOV.U32 R15, RZ, RZ, R0.reuse ;  /* 0x000000ffff0f1224 */ /* 0x100fe400078e0000 */
[--C-:B------:R-:W-:Y:S02]  /*0d00*/  @P2 IMAD.MOV.U32 R16, RZ, RZ, R0.reuse ;  /* 0x000000ffff102224 */ /* 0x100fe400078e0000 */
[--C-:B------:R-:W-:Y:S02]  /*0d10*/  @P3 IMAD.MOV.U32 R17, RZ, RZ, R0.reuse ;  /* 0x000000ffff113224 */ /* 0x100fe400078e0000 */
        /* <DEDUP_REMOVED lines=13> */
[----:B------:R-:W-:-:S03]  /*0df0*/  ISETP.EQ.AND P5, PT, R12, RZ, PT ;  /* 0x000000ff0c00720c */ /* 0x000fc60003fa2270 */
[----:B------:R-:W-:Y:S01]  /*0e00*/  @P3 IMAD.MOV.U32 R0, RZ, RZ, R9 ;  /* 0x000000ffff003224 */ /* 0x000fe200078e0009 */
[C---:B------:R-:W-:Y:S01]  /*0e10*/  ISETP.EQ.AND P3, PT, R12.reuse, -0x4, PT ;  /* 0xfffffffc0c00780c */ /* 0x040fe20003f62270 */
[--C-:B------:R-:W-:Y:S01]  /*0e20*/  @P4 IMAD.MOV.U32 R0, RZ, RZ, R15.reuse ;  /* 0x000000ffff004224 */ /* 0x100fe200078e000f */
[----:B------:R-:W-:Y:S01]  /*0e30*/  @P4 MOV R10, R9 ;  /* 0x00000009000a4202 */ /* 0x000fe20000000f00 */
[----:B------:R-:W-:Y:S01]  /*0e40*/  @P2 IMAD.MOV.U32 R10, RZ, RZ, R15 ;  /* 0x000000ffff0a2224 */ /* 0x000fe200078e000f */
[----:B------:R-:W-:Y:S01]  /*0e50*/  ISETP.EQ.AND P4, PT, R12, 0x4, PT ;  /* 0x000000040c00780c */ /* 0x000fe20003f82270 */
[--C-:B------:R-:W-:Y:S01]  /*0e60*/  @P2 IMAD.MOV.U32 R0, RZ, RZ, R16.reuse ;  /* 0x000000ffff002224 */ /* 0x100fe200078e0010 */
[----:B------:R-:W-:Y:S01]  /*0e70*/  @P1 MOV R0, R17 ;  /* 0x0000001100001202 */ /* 0x000fe20000000f00 */
[----:B------:R-:W-:Y:S02]  /*0e80*/  @P1 IMAD.MOV.U32 R10, RZ, RZ, R16 ;  /* 0x000000ffff0a1224 */ /* 0x000fe400078e0010 */
[----:B------:R-:W-:-:S02]  /*0e90*/  @P0 IMAD.MOV.U32 R10, RZ, RZ, R17 ;  /* 0x000000ffff0a0224 */ /* 0x000fc400078e0011 */
[--C-:B------:R-:W-:Y:S02]  /*0ea0*/  @P0 IMAD.MOV.U32 R0, RZ, RZ, R18.reuse ;  /* 0x000000ffff000224 */ /* 0x100fe400078e0012 */
[----:B------:R-:W-:Y:S01]  /*0eb0*/  @P3 IMAD.MOV.U32 R10, RZ, RZ, R18 ;  /* 0x000000ffff0a3224 */ /* 0x000fe200078e0012 */
[----:B------:R-:W-:Y:S01]  /*0ec0*/  @P5 MOV R10, R19 ;  /* 0x00000013000a5202 */ /* 0x000fe20000000f00 */
[----:B------:R-:W-:Y:S02]  /*0ed0*/  @P3 IMAD.MOV.U32 R0, RZ, RZ, R19 ;  /* 0x000000ffff003224 */ /* 0x000fe400078e0013 */
[--C-:B------:R-:W-:Y:S02]  /*0ee0*/  @P5 IMAD.MOV.U32 R0, RZ, RZ, R23.reuse ;  /* 0x000000ffff005224 */ /* 0x100fe400078e0017 */
[----:B------:R-:W-:Y:S01]  /*0ef0*/  @P4 IMAD.MOV.U32 R10, RZ, RZ, R23 ;  /* 0x000000ffff0a4224 */ /* 0x000fe200078e0017 */
[----:B------:R-:W-:Y:S06]  /*0f00*/  @!P6 BRA `(.L_x_18) ;  /* 0x000000000028e947 */ /* 0x000fec0003800000 */
[----:B------:R-:W-:Y:S01]  /*0f10*/  @P1 IMAD.MOV.U32 R9, RZ, RZ, R15 ;  /* 0x000000ffff091224 */ /* 0x000fe200078e000f */
[----:B------:R-:W-:Y:S01]  /*0f20*/  LOP3.LUT R11, R11, 0x1f, RZ, 0xc0, !PT ;  /* 0x0000001f0b0b7812 */ /* 0x000fe200078ec0ff */
[----:B------:R-:W-:Y:S01]  /*0f30*/  @P0 IMAD.MOV.U32 R9, RZ, RZ, R16 ;  /* 0x000000ffff090224 */ /* 0x000fe200078e0010 */
[----:B------:R-:W-:Y:S02]  /*0f40*/  ISETP.EQ.AND P0, PT, R12, 0x8, PT ;  /* 0x000000080c00780c */ /* 0x000fe40003f02270 */
[----:B------:R-:W-:Y:S01]  /*0f50*/  @P3 MOV R9, R17 ;  /* 0x0000001100093202 */ /* 0x000fe20000000f00 */
[----:B------:R-:W-:Y:S01]  /*0f60*/  @P5 IMAD.MOV.U32 R9, RZ, RZ, R18 ;  /* 0x000000ffff095224 */ /* 0x000fe200078e0012 */
[----:B------:R-:W-:Y:S01]  /*0f70*/  SHF.L.W.U32.HI R0, R10, R11, R0 ;  /* 0x0000000b0a007219 */ /* 0x000fe20000010e00 */
[----:B------:R-:W-:-:S08]  /*0f80*/  @P4 IMAD.MOV.U32 R9, RZ, RZ, R19 ;  /* 0x000000ffff094224 */ /* 0x000fd000078e0013 */
[----:B------:R-:W-:-:S05]  /*0f90*/  @P0 IMAD.MOV.U32 R9, RZ, RZ, R23 ;  /* 0x000000ffff090224 */ /* 0x000fca00078e0017 */
[----:B------:R-:W-:-:S07]  /*0fa0*/  SHF.L.W.U32.HI R10, R9, R11, R10 ;  /* 0x0000000b090a7219 */ /* 0x000fce0000010e0a */
.L_x_18:
[C---:B------:R-:W-:Y:S01]  /*0fb0*/  SHF.L.W.U32.HI R9, R10.reuse, 0x2, R0 ;  /* 0x000000020a097819 */ /* 0x040fe20000010e00 */
[----:B------:R-:W-:Y:S01]  /*0fc0*/  IMAD.SHL.U32 R10, R10, 0x4, RZ ;  /* 0x000000040a0a7824 */ /* 0x000fe200078e00ff */
[----:B------:R-:W-:Y:S01]  /*0fd0*/  UMOV UR4, 0x54442d19 ;  /* 0x54442d1900047882 */ /* 0x000fe20000000000 */
[----:B------:R-:W-:Y:S01]  /*0fe0*/  UMOV UR5, 0x3bf921fb ;  /* 0x3bf921fb00057882 */ /* 0x000fe20000000000 */
[----:B------:R-:W-:Y:S02]  /*0ff0*/  SHF.R.S32.HI R11, RZ, 0x1f, R9 ;  /* 0x0000001fff0b7819 */ /* 0x000fe40000011409 */
[----:B------:R-:W-:Y:S02]  /*1000*/  ISETP.GE.AND P1, PT, R8, RZ, PT ;  /* 0x000000ff0800720c */ /* 0x000fe40003f26270 */
[C---:B------:R-:W-:Y:S02]  /*1010*/  LOP3.LUT R12, R11.reuse, R10, RZ, 0x3c, !PT ;  /* 0x0000000a0b0c7212 */ /* 0x040fe400078e3cff */
[----:B------:R-:W-:-:S02]  /*1020*/  LOP3.LUT R13, R11, R9, RZ, 0x3c, !PT ;  /* 0x000000090b0d7212 */ /* 0x000fc400078e3cff */
[----:B------:R-:W-:Y:S02]  /*1030*/  SHF.R.U32.HI R0, RZ, 0x1e, R0 ;  /* 0x0000001eff007819 */ /* 0x000fe40000011600 */
[----:B------:R-:W0:Y:S01]  /*1040*/  I2F.F64.S64 R10, R12 ;  /* 0x0000000c000a7312 */ /* 0x000e220000301c00 */
[C---:B------:R-:W-:Y:S02]  /*1050*/  LOP3.LUT R8, R9.reuse, R8, RZ, 0x3c, !PT ;  /* 0x0000000809087212 */ /* 0x040fe400078e3cff */
[----:B------:R-:W-:Y:S02]  /*1060*/  LEA.HI R20, R9, R0, RZ, 0x1 ;  /* 0x0000000009147211 */ /* 0x000fe400078f08ff */
[----:B------:R-:W-:Y:S02]  /*1070*/  ISETP.GE.AND P0, PT, R8, RZ, PT ;  /* 0x000000ff0800720c */ /* 0x000fe40003f06270 */
[----:B------:R-:W-:-:S05]  /*1080*/  IADD3 R0, PT, PT, -R20, RZ, RZ ;  /* 0x000000ff14007210 */ /* 0x000fca0007ffe1ff */
[----:B------:R-:W-:Y:S01]  /*1090*/  @!P1 IMAD.MOV.U32 R20, RZ, RZ, R0 ;  /* 0x000000ffff149224 */ /* 0x000fe200078e0000 */
[----:B0-----:R-:W-:-:S10]  /*10a0*/  DMUL R10, R10, UR4 ;  /* 0x000000040a0a7c28 */ /* 0x001fd40008000000 */
[----:B------:R-:W0:Y:S02]  /*10b0*/  F2F.F32.F64 R10, R10 ;  /* 0x0000000a000a7310 */ /* 0x000e240000301000 */
[----:B0-----:R-:W-:-:S07]  /*10c0*/  FSEL R14, -R10, R10, !P0 ;  /* 0x0000000a0a0e7208 */ /* 0x001fce0004000100 */
.L_x_16:
[----:B------:R-:W-:Y:S01]  /*10d0*/  LOP3.LUT R0, R20, 0x1, RZ, 0xc0, !PT ;  /* 0x0000000114007812 */ /* 0x000fe200078ec0ff */
[----:B------:R-:W-:Y:S01]  /*10e0*/  FMUL R11, R14, R14 ;  /* 0x0000000e0e0b7220 */ /* 0x000fe20000400000 */
[----:B------:R-:W-:Y:S01]  /*10f0*/  IMAD.MOV.U32 R10, RZ, RZ, 0x3effffff ;  /* 0x3effffffff0a7424 */ /* 0x000fe200078e00ff */
[----:B------:R-:W-:Y:S01]  /*1100*/  LOP3.LUT P1, RZ, R20, 0x2, RZ, 0xc0, !PT ;  /* 0x0000000214ff7812 */ /* 0x000fe2000782c0ff */
[----:B-----5:R-:W0:Y:S01]  /*1110*/  F2F.F64.F32 R8, -R4 ;  /* 0x8000000400087310 */ /* 0x020e220000201800 */
[----:B------:R-:W-:Y:S01]  /*1120*/  ISETP.NE.U32.AND P0, PT, R0, 0x1, PT ;  /* 0x000000010000780c */ /* 0x000fe20003f05070 */
[----:B------:R-:W-:Y:S01]  /*1130*/  FFMA R22, R11, R22, -0.0013887860113754868507 ;  /* 0xbab607ed0b167423 */ /* 0x000fe20000000016 */
[----:B------:R-:W-:Y:S02]  /*1140*/  IMAD.MOV.U32 R0, RZ, RZ, 0x3d2aaabb ;  /* 0x3d2aaabbff007424 */ /* 0x000fe400078e00ff */
[----:B------:R-:W-:Y:S02]  /*1150*/  FSEL R10, -R10, -0.16666662693023681641, !P0 ;  /* 0xbe2aaaa80a0a7808 */ /* 0x000fe40004000100 */
[----:B------:R-:W-:Y:S01]  /*1160*/  FSEL R22, R22, -0.00019574658654164522886, !P0 ;  /* 0xb94d415316167808 */ /* 0x000fe20004000000 */
[----:B------:R-:W1:Y:S01]  /*1170*/  F2F.F64.F32 R16, R5 ;  /* 0x0000000500107310 */ /* 0x000e620000201800 */
[----:B------:R-:W-:-:S05]  /*1180*/  FSEL R0, R0, 0.0083327032625675201416, !P0 ;  /* 0x3c0885e400007808 */ /* 0x000fca0004000000 */
[C---:B------:R-:W-:Y:S01]  /*1190*/  FFMA R22, R11.reuse, R22, R0 ;  /* 0x000000160b167223 */ /* 0x040fe20000000000 */
[----:B------:R-:W-:Y:S01]  /*11a0*/  FSEL R0, R14, 1, P0 ;  /* 0x3f8000000e007808 */ /* 0x000fe20000000000 */
[----:B0-----:R-:W-:Y:S01]  /*11b0*/  DMUL R8, R8, 0.5 ;  /* 0x3fe0000008087828 */ /* 0x001fe20000000000 */
[----:B------:R-:W0:Y:S01]  /*11c0*/  F2F.F64.F32 R14, -R5 ;  /* 0x80000005000e7310 */ /* 0x000e220000201800 */
[C---:B------:R-:W-:Y:S02]  /*11d0*/  FFMA R22, R11.reuse, R22, R10 ;  /* 0x000000160b167223 */ /* 0x040fe4000000000a */
[----:B------:R-:W-:Y:S01]  /*11e0*/  FFMA R13, R11, R0, RZ ;  /* 0x000000000b0d7223 */ /* 0x000fe200000000ff */
[----:B-1----:R-:W-:-:S03]  /*11f0*/  DMUL R16, R16, 0.5 ;  /* 0x3fe0000010107828 */ /* 0x002fc60000000000 */
[----:B------:R-:W-:Y:S01]  /*1200*/  FFMA R0, R13, R22, R0 ;  /* 0x000000160d007223 */ /* 0x000fe20000000000 */
[----:B------:R-:W1:Y:S03]  /*1210*/  F2F.F64.F32 R10, R4 ;  /* 0x00000004000a7310 */ /* 0x000e660000201800 */
[----:B------:R-:W-:-:S04]  /*1220*/  @P1 FADD R0, RZ, -R0 ;  /* 0x80000000ff001221 */ /* 0x000fc80000000000 */
[CC--:B------:R-:W-:Y:S01]  /*1230*/  FMUL R13, R7.reuse, R0.reuse ;  /* 0x00000000070d7220 */ /* 0x0c0fe20000400000 */
[C---:B------:R-:W-:Y:S01]  /*1240*/  FMUL R0, R6.reuse, R0 ;  /* 0x0000000006007220 */ /* 0x040fe20000400000 */
[----:B0-----:R-:W-:Y:S02]  /*1250*/  DMUL R14, R14, 0.5 ;  /* 0x3fe000000e0e7828 */ /* 0x001fe40000000000 */
[-C--:B------:R-:W-:Y:S01]  /*1260*/  FFMA R13, R6, R21.reuse, R13 ;  /* 0x00000015060d7223 */ /* 0x080fe2000000000d */
[----:B------:R-:W-:Y:S01]  /*1270*/  FFMA R7, R7, R21, -R0 ;  /* 0x0000001507077223 */ /* 0x000fe20000000800 */
[----:B-1----:R-:W-:-:S04]  /*1280*/  DMUL R10, R10, 0.5 ;  /* 0x3fe000000a0a7828 */ /* 0x002fc80000000000 */
[----:B------:R-:W0:Y:S08]  /*1290*/  F2F.F64.F32 R12, R13 ;  /* 0x0000000d000c7310 */ /* 0x000e300000201800 */
[----:B------:R-:W1:Y:S01]  /*12a0*/  F2F.F64.F32 R6, R7 ;  /* 0x0000000700067310 */ /* 0x000e620000201800 */
[----:B0-----:R-:W-:-:S06]  /*12b0*/  DSETP.GTU.AND P0, PT, R14, R12, PT ;  /* 0x0000000c0e00722a */ /* 0x001fcc0003f0c000 */
[----:B-1----:R-:W-:-:S06]  /*12c0*/  DSETP.LE.AND P0, PT, R8, R6, !P0 ;  /* 0x000000060800722a */ /* 0x002fcc0004703000 */
[----:B------:R-:W-:-:S06]  /*12d0*/  DSETP.GE.AND P0, PT, R10, R6, P0 ;  /* 0x000000060a00722a */ /* 0x000fcc0000706000 */
[----:B------:R-:W-:-:S06]  /*12e0*/  DSETP.GE.AND P0, PT, R16, R12, P0 ;  /* 0x0000000c1000722a */ /* 0x000fcc0000706000 */
[----:B------:R-:W-:-:S08]  /*12f0*/  SEL R17, RZ, 0x1, !P0 ;  /* 0x00000001ff117807 */ /* 0x000fd00004000000 */
.L_x_12:
[----:B------:R-:W-:Y:S05]  /*1300*/  BSYNC.RECONVERGENT B0 ;  /* 0x0000000000007941 */ /* 0x000fea0003800200 */
.L_x_11:
[----:B------:R-:W-:Y:S01]  /*1310*/  STG.E desc[UR6][R2.64], R17 ;  /* 0x0000001102007986 */ /* 0x000fe2000c101906 */
[----:B------:R-:W-:Y:S05]  /*1320*/  EXIT ;  /* 0x000000000000794d */ /* 0x000fea0003800000 */
.L_x_19:
        /* <DEDUP_REMOVED lines=13> */
.L_x_58:


//--------------------- .text._Z17roipool3d_forwardiiiiPKfS0_PfPi --------------------------
	.section	.text._Z17roipool3d_forwardiiiiPKfS0_PfPi,"ax",@progbits
	.align	128
        .global         _Z17roipool3d_forwardiiiiPKfS0_PfPi
        .type           _Z17roipool3d_forwardiiiiPKfS0_PfPi,@function
        .size           _Z17roipool3d_forwardiiiiPKfS0_PfPi,(.L_x_59 - _Z17roipool3d_forwardiiiiPKfS0_PfPi)
        .other          _Z17roipool3d_forwardiiiiPKfS0_PfPi,@"STO_CUDA_ENTRY STV_DEFAULT"
_Z17roipool3d_forwardiiiiPKfS0_PfPi:
.text._Z17roipool3d_forwardiiiiPKfS0_PfPi:
[----:B------:R-:W-:Y:S01]  /*0000*/  LDC R1, c[0x0][0x37c] ;  /* 0x0000df00ff017b82 */ /* 0x000fe20000000800 */
[----:B------:R-:W0:Y:S07]  /*0010*/  S2R R0, SR_TID.X ;  /* 0x0000000000007919 */ /* 0x000e2e0000002100 */
[----:B------:R-:W0:Y:S08]  /*0020*/  S2UR UR4, SR_CTAID.X ;  /* 0x00000000000479c3 */ /* 0x000e300000002500 */
[----:B------:R-:W0:Y:S08]  /*0030*/  LDC R3, c[0x0][0x360] ;  /* 0x0000d800ff037b82 */ /* 0x000e300000000800 */
[----:B------:R-:W1:Y:S08]  /*0040*/  LDC R4, c[0x0][0x380] ;  /* 0x0000e000ff047b82 */ /* 0x000e700000000800 */
[----:B------:R-:W2:Y:S01]  /*0050*/  LDC R2, c[0x0][0x388] ;  /* 0x0000e200ff027b82 */ /* 0x000ea20000000800 */
[----:B0-----:R-:W-:Y:S01]  /*0060*/  IMAD R3, R3, UR4, R0 ;  /* 0x0000000403037c24 */ /* 0x001fe2000f8e0200 */
[----:B-1----:R-:W-:-:S04]  /*0070*/  ISETP.GE.AND P0, PT, R4, 0x1, PT ;  /* 0x000000010400780c */ /* 0x002fc80003f06270 */
[----:B--2---:R-:W-:-:S13]  /*0080*/  ISETP.GE.OR P0, PT, R3, R2, !P0 ;  /* 0x000000020300720c */ /* 0x004fda0004706670 */
[----:B------:R-:W-:Y:S05]  /*0090*/  @P0 EXIT ;  /* 0x000000000000094d */ /* 0x000fea0003800000 */
[----:B------:R-:W0:Y:S01]  /*00a0*/  LDCU UR4, c[0x0][0x384] ;  /* 0x00007080ff0477ac */ /* 0x000e220008000800 */
[----:B------:R-:W1:Y:S01]  /*00b0*/  LDCU.64 UR8, c[0x0][0x358] ;  /* 0x00006b00ff0877ac */ /* 0x000e620008000a00 */
[----:B0-----:R-:W-:-:S09]  /*00c0*/  UISETP.GE.AND UP0, UPT, UR4, 0x1, UPT ;  /* 0x000000010400788c */ /* 0x001fd2000bf06270 */
[----:B-1----:R-:W-:Y:S05]  /*00d0*/  BRA.U !UP0, `(.L_x_20) ;  /* 0x00000021081c7547 */ /* 0x002fea000b800000 */
[----:B------:R-:W-:-:S05]  /*00e0*/  UMOV UR4, URZ ;  /* 0x000000ff00047c82 */ /* 0x000fca0008000000 */
.L_x_47:
[----:B0-234-:R-:W0:Y:S01]  /*00f0*/  LDC.64 R6, c[0x0][0x388] ;  /* 0x0000e200ff067b82 */ /* 0x01de220000000a00 */
[----:B------:R-:W-:Y:S07]  /*0100*/  BSSY.RECONVERGENT B1, `(.L_x_21) ;  /* 0x000013b000017945 */ /* 0x000fee0003800200 */
[----:B------:R-:W1:Y:S01]  /*0110*/  LDC.64 R16, c[0x0][0x398] ;  /* 0x0000e600ff107b82 */ /* 0x000e620000000a00 */
[----:B0-----:R-:W-:-:S04]  /*0120*/  IMAD R0, R6, UR4, R3 ;  /* 0x0000000406007c24 */ /* 0x001fc8000f8e0203 */
[C---:B------:R-:W-:Y:S02]  /*0130*/  IMAD R5, R0.reuse, 0x7, RZ ;  /* 0x0000000700057824 */ /* 0x040fe400078e02ff */
[----:B------:R-:W-:Y:S02]  /*0140*/  IMAD R2, R0, R7, RZ ;  /* 0x0000000700027224 */ /* 0x000fe400078e02ff */
[----:B-1----:R-:W-:Y:S01]  /*0150*/  IMAD.WIDE R16, R5, 0x4, R16 ;  /* 0x0000000405107825 */ /* 0x002fe200078e0210 */
[----:B------:R-:W-:-:S07]  /*0160*/  CS2R R4, SRZ ;  /* 0x0000000000047805 */ /* 0x000fce000001ff00 */
.L_x_39:
[----:B0-----:R-:W0:Y:S08]  /*0170*/  LDC R7, c[0x0][0x384] ;  /* 0x0000e100ff077b82 */ /* 0x001e300000000800 */
[----:B------:R-:W1:Y:S01]  /*0180*/  LDC.64 R18, c[0x0][0x390] ;  /* 0x0000e400ff127b82 */ /* 0x000e620000000a00 */
[----:B0-----:R-:W-:-:S04]  /*0190*/  IMAD R6, R7, UR4, R4 ;  /* 0x0000000407067c24 */ /* 0x001fc8000f8e0204 */
[----:B------:R-:W-:-:S04]  /*01a0*/  IMAD R9, R6, 0x3, RZ ;  /* 0x0000000306097824 */ /* 0x000fc800078e02ff */
[----:B-1----:R-:W-:Y:S02]  /*01b0*/  IMAD.WIDE R18, R9, 0x4, R18 ;  /* 0x0000000409127825 */ /* 0x002fe400078e0212 */
[----:B------:R-:W2:Y:S04]  /*01c0*/  LDG.E R9, desc[UR8][R16.64] ;  /* 0x0000000810097981 */ /* 0x000ea8000c1e1900 */
[----:B------:R-:W2:Y:S01]  /*01d0*/  LDG.E R6, desc[UR8][R18.64] ;  /* 0x0000000812067981 */ /* 0x000ea2000c1e1900 */
[----:B------:R-:W-:Y:S01]  /*01e0*/  BSSY.RELIABLE B0, `(.L_x_22) ;  /* 0x0000129000007945 */ /* 0x000fe20003800100 */
[----:B--2---:R-:W-:-:S05]  /*01f0*/  FADD R8, R6, -R9 ;  /* 0x8000000906087221 */ /* 0x004fca0000000000 */
[----:B------:R-:W-:-:S13]  /*0200*/  FSETP.GT.AND P0, PT, |R8|, 10, PT ;  /* 0x412000000800780b */ /* 0x000fda0003f04200 */
[----:B------:R-:W-:Y:S05]  /*0210*/  @P0 BRA `(.L_x_23) ;  /* 0x0000001000940947 */ /* 0x000fea0003800000 */
        /* <DEDUP_REMOVED lines=20> */
[----:B------:R-:W-:Y:S01]  /*0360*/  BSSY.RECONVERGENT B2, `(.L_x_24) ;  /* 0x000006e000027945 */ /* 0x000fe20003800200 */
[C---:B--2---:R-:W-:Y:S01]  /*0370*/  FMUL R20, R10.reuse, 0.63661974668502807617 ;  /* 0x3f22f9830a147820 */ /* 0x044fe20000400000 */
[----:B------:R-:W-:-:S03]  /*0380*/  FSETP.GE.AND P5, PT, |R10|, 105615, PT ;  /* 0x47ce47800a00780b */ /* 0x000fc60003fa6200 */
[----:B------:R-:W1:Y:S02]  /*0390*/  F2I.NTZ R29, R20 ;  /* 0x00000014001d7305 */ /* 0x000e640000203100 */
[----:B-1----:R-:W-:Y:S01]  /*03a0*/  I2FP.F32.S32 R31, R29 ;  /* 0x0000001d001f7245 */ /* 0x002fe20000201400 */
[----:B------:R-:W-:-:S04]  /*03b0*/  IMAD.MOV.U32 R32, RZ, RZ, R29 ;  /* 0x000000ffff207224 */ /* 0x000fc800078e001d */
[----:B------:R-:W-:-:S04]  /*03c0*/  FFMA R22, R31, -1.5707962512969970703, R10 ;  /* 0xbfc90fda1f167823 */ /* 0x000fc8000000000a */
[----:B------:R-:W-:-:S04]  /*03d0*/  FFMA R22, R31, -7.5497894158615963534e-08, R22 ;  /* 0xb3a221681f167823 */ /* 0x000fc80000000016 */
[----:B------:R-:W-:-:S04]  /*03e0*/  FFMA R31, R31, -5.3903029534742383927e-15, R22 ;  /* 0xa7c234c51f1f7823 */ /* 0x000fc80000000016 */
[----:B------:R-:W-:Y:S01]  /*03f0*/  IMAD.MOV.U32 R21, RZ, RZ, R31 ;  /* 0x000000ffff157224 */ /* 0x000fe200078e001f */
[----:B0-----:R-:W-:Y:S06]  /*0400*/  @!P5 BRA `(.L_x_25) ;  /* 0x00000004008cd947 */ /* 0x001fec0003800000 */
[----:B------:R-:W-:-:S13]  /*0410*/  FSETP.NEU.AND P0, PT, |R10|, +INF , PT ;  /* 0x7f8000000a00780b */ /* 0x000fda0003f0d200 */
[----:B------:R-:W-:Y:S05]  /*0420*/  @!P0 BRA `(.L_x_26) ;  /* 0x00000004007c8947 */ /* 0x000fea0003800000 */
[----:B------:R-:W0:Y:S01]  /*0430*/  LDCU.64 UR6, c[0x4][URZ] ;  /* 0x01000000ff0677ac */ /* 0x000e220008000a00 */
[----:B------:R-:W-:Y:S01]  /*0440*/  SHF.L.U32 R22, R10, 0x8, RZ ;  /* 0x000000080a167819 */ /* 0x000fe200000006ff */
[----:B------:R-:W-:Y:S01]  /*0450*/  BSSY.RECONVERGENT B3, `(.L_x_27) ;  /* 0x000001d000037945 */ /* 0x000fe20003800200 */
[----:B------:R-:W-:Y:S02]  /*0460*/  MOV R27, RZ ;  /* 0x000000ff001b7202 */ /* 0x000fe40000000f00 */
[----:B------:R-:W-:Y:S01]  /*0470*/  CS2R R28, SRZ ;  /* 0x00000000001c7805 */ /* 0x000fe2000001ff00 */
[----:B------:R-:W-:Y:S01]  /*0480*/  IMAD.MOV.U32 R30, RZ, RZ, RZ ;  /* 0x000000ffff1e7224 */ /* 0x000fe200078e00ff */
[----:B------:R-:W-:Y:S01]  /*0490*/  LOP3.LUT R33, R22, 0x80000000, RZ, 0xfc, !PT ;  /* 0x8000000016217812 */ /* 0x000fe200078efcff */
[----:B0-----:R-:W-:Y:S02]  /*04a0*/  IMAD.U32 R20, RZ, RZ, UR6 ;  /* 0x00000006ff147e24 */ /* 0x001fe4000f8e00ff */
[----:B------:R-:W-:-:S07]  /*04b0*/  IMAD.U32 R21, RZ, RZ, UR7 ;  /* 0x00000007ff157e24 */ /* 0x000fce000f8e00ff */
.L_x_28:
[----:B------:R-:W2:Y:S01]  /*04c0*/  LDG.E.CONSTANT R22, desc[UR8][R20.64] ;  /* 0x0000000814167981 */ /* 0x000ea2000c1e9900 */
[----:B------:R-:W-:Y:S02]  /*04d0*/  ISETP.EQ.AND P6, PT, R30, 0x4, PT ;  /* 0x000000041e00780c */ /* 0x000fe40003fc2270 */
[----:B------:R-:W-:Y:S02]  /*04e0*/  IADD3 R28, PT, PT, R28, 0x1, RZ ;  /* 0x000000011c1c7810 */ /* 0x000fe40007ffe0ff */
[C---:B------:R-:W-:Y:S02]  /*04f0*/  ISETP.EQ.AND P4, PT, R30.reuse, 0x8, PT ;  /* 0x000000081e00780c */ /* 0x040fe40003f82270 */
[C---:B------:R-:W-:Y:S02]  /*0500*/  ISETP.EQ.AND P3, PT, R30.reuse, 0xc, PT ;  /* 0x0000000c1e00780c */ /* 0x040fe40003f62270 */
[C---:B------:R-:W-:Y:S02]  /*0510*/  ISETP.EQ.AND P2, PT, R30.reuse, 0x10, PT ;  /* 0x000000101e00780c */ /* 0x040fe40003f42270 */
[----:B------:R-:W-:Y:S01]  /*0520*/  ISETP.EQ.AND P1, PT, R30, 0x14, PT ;  /* 0x000000141e00780c */ /* 0x000fe20003f22270 */
[----:B--2---:R-:W-:-:S03]  /*0530*/  IMAD.WIDE.U32 R22, R22, R33, RZ ;  /* 0x0000002116167225 */ /* 0x004fc600078e00ff */
[----:B------:R-:W-:-:S04]  /*0540*/  IADD3 R22, P0, PT, R22, R27, RZ ;  /* 0x0000001b16167210 */ /* 0x000fc80007f1e0ff */
[-C--:B------:R-:W-:Y:S01]  /*0550*/  @P4 MOV R15, R22.reuse ;  /* 0x00000016000f4202 */ /* 0x080fe20000000f00 */
[----:B------:R-:W-:Y:S01]  /*0560*/  IMAD.X R27, R23, 0x1, R29, P0 ;  /* 0x00000001171b7824 */ /* 0x000fe200000e061d */
[----:B------:R-:W-:Y:S01]  /*0570*/  ISETP.EQ.AND P0, PT, R30, RZ, PT ;  /* 0x000000ff1e00720c */ /* 0x000fe20003f02270 */
[--C-:B------:R-:W-:Y:S01]  /*0580*/  @P6 IMAD.MOV.U32 R14, RZ, RZ, R22.reuse ;  /* 0x000000ffff0e6224 */ /* 0x100fe200078e0016 */
[----:B------:R-:W-:Y:S01]  /*0590*/  ISETP.NE.AND P6, PT, R28, 0x6, PT ;  /* 0x000000061c00780c */ /* 0x000fe20003fc5270 */
[--C-:B------:R-:W-:Y:S01]  /*05a0*/  @P3 IMAD.MOV.U32 R24, RZ, RZ, R22.reuse ;  /* 0x000000ffff183224 */ /* 0x100fe200078e0016 */
[----:B------:R-:W-:Y:S01]  /*05b0*/  @P1 MOV R26, R22 ;  /* 0x00000016001a1202 */ /* 0x000fe20000000f00 */
[----:B------:R-:W-:Y:S02]  /*05c0*/  @P2 IMAD.MOV.U32 R25, RZ, RZ, R22 ;  /* 0x000000ffff192224 */ /* 0x000fe400078e0016 */
[----:B------:R-:W-:-:S06]  /*05d0*/  VIADD R30, R30, 0x4 ;  /* 0x000000041e1e7836 */ /* 0x000fcc0000000000 */
[----:B------:R-:W-:Y:S01]  /*05e0*/  @P0 IMAD.MOV.U32 R13, RZ, RZ, R22 ;  /* 0x000000ffff0d0224 */ /* 0x000fe200078e0016 */
[----:B------:R-:W-:-:S05]  /*05f0*/  IADD3 R20, P0, PT, R20, 0x4, RZ ;  /* 0x0000000414147810 */ /* 0x000fca0007f1e0ff */
[----:B------:R-:W-:Y:S01]  /*0600*/  IMAD.X R21, RZ, RZ, R21, P0 ;  /* 0x000000ffff157224 */ /* 0x000fe200000e0615 */
[----:B------:R-:W-:Y:S07]  /*0610*/  @P6 BRA `(.L_x_28) ;  /* 0xfffffffc00a86947 */ /* 0x000fee000383ffff */
[----:B------:R-:W-:Y:S05]  /*0620*/  BSYNC.RECONVERGENT B3 ;  /* 0x0000000000037941 */ /* 0x000fea0003800200 */
.L_x_27:
[----:B------:R-:W-:Y:S01]  /*0630*/  SHF.R.U32.HI R20, RZ, 0x17, R10 ;  /* 0x00000017ff147819 */ /* 0x000fe2000001160a */
[----:B------:R-:W-:Y:S03]  /*0640*/  BSSY.RECONVERGENT B3, `(.L_x_29) ;  /* 0x000002a000037945 */ /* 0x000fe60003800200 */
[----:B------:R-:W-:-:S04]  /*0650*/  LOP3.LUT R21, R20, 0xe0, RZ, 0xc0, !PT ;  /* 0x000000e014157812 */ /* 0x000fc800078ec0ff */
[----:B------:R-:W-:-:S04]  /*0660*/  IADD3 R21, PT, PT, R21, -0x80, RZ ;  /* 0xffffff8015157810 */ /* 0x000fc80007ffe0ff */
[----:B------:R-:W-:-:S05]  /*0670*/  SHF.R.U32.HI R21, RZ, 0x5, R21 ;  /* 0x00000005ff157819 */ /* 0x000fca0000011615 */
[----:B------:R-:W-:-:S05]  /*0680*/  IMAD.U32 R23, R21, -0x4, RZ ;  /* 0xfffffffc15177824 */ /* 0x000fca00078e00ff */
[C---:B------:R-:W-:Y:S02]  /*0690*/  ISETP.EQ.AND P0, PT, R23.reuse, -0x18, PT ;  /* 0xffffffe81700780c */ /* 0x040fe40003f02270 */
[C---:B------:R-:W-:Y:S02]  /*06a0*/  ISETP.EQ.AND P6, PT, R23.reuse, -0x14, PT ;  /* 0xffffffec1700780c */ /* 0x040fe40003fc2270 */
[C---:B------:R-:W-:Y:S02]  /*06b0*/  ISETP.EQ.AND P4, PT, R23.reuse, -0x10, PT ;  /* 0xfffffff01700780c */ /* 0x040fe40003f82270 */
[C---:B------:R-:W-:Y:S02]  /*06c0*/  ISETP.EQ.AND P3, PT, R23.reuse, -0xc, PT ;  /* 0xfffffff41700780c */ /* 0x040fe40003f62270 */
[C---:B------:R-:W-:Y:S02]  /*06d0*/  ISETP.EQ.AND P2, PT, R23.reuse, -0x8, PT ;  /* 0xfffffff81700780c */ /* 0x040fe40003f42270 */
[----:B------:R-:W-:-:S03]  /*06e0*/  ISETP.EQ.AND P1, PT, R23, -0x4, PT ;  /* 0xfffffffc1700780c */ /* 0x000fc60003f22270 */
[----:B------:R-:W-:Y:S01]  /*06f0*/  @P0 IMAD.MOV.U32 R28, RZ, RZ, R13 ;  /* 0x000000ffff1c0224 */ /* 0x000fe200078e000d */
[C---:B------:R-:W-:Y:S01]  /*0700*/  ISETP.EQ.AND P0, PT, R23.reuse, RZ, PT ;  /* 0x000000ff1700720c */ /* 0x040fe20003f02270 */
[--C-:B------:R-:W-:Y:S01]  /*0710*/  @P6 IMAD.MOV.U32 R28, RZ, RZ, R14.reuse ;  /* 0x000000ffff1c6224 */ /* 0x100fe200078e000e */
[----:B------:R-:W-:Y:S01]  /*0720*/  @P6 MOV R21, R13 ;  /* 0x0000000d00156202 */ /* 0x000fe20000000f00 */
[----:B------:R-:W-:Y:S01]  /*0730*/  @P4 IMAD.MOV.U32 R21, RZ, RZ, R14 ;  /* 0x000000ffff154224 */ /* 0x000fe200078e000e */
[----:B------:R-:W-:Y:S01]  /*0740*/  ISETP.EQ.AND P6, PT, R23, 0x4, PT ;  /* 0x000000041700780c */ /* 0x000fe20003fc2270 */
[----:B------:R-:W-:Y:S01]  /*0750*/  @P3 IMAD.MOV.U32 R21, RZ, RZ, R15 ;  /* 0x000000ffff153224 */ /* 0x000fe200078e000f */
[----:B------:R-:W-:Y:S01]  /*0760*/  @P4 MOV R28, R15 ;  /* 0x0000000f001c4202 */ /* 0x000fe20000000f00 */
[----:B------:R-:W-:Y:S01]  /*0770*/  @P3 IMAD.MOV.U32 R28, RZ, RZ, R24 ;  /* 0x000000ffff1c3224 */ /* 0x000fe200078e0018 */
[----:B------:R-:W-:Y:S01]  /*0780*/  @P2 MOV R21, R24 ;  /* 0x0000001800152202 */ /* 0x000fe20000000f00 */
[--C-:B------:R-:W-:Y:S01]  /*0790*/  @P1 IMAD.MOV.U32 R21, RZ, RZ, R25.reuse ;  /* 0x000000ffff151224 */ /* 0x100fe200078e0019 */
[----:B------:R-:W-:Y:S01]  /*07a0*/  P2R R22, PR, RZ, 0x40 ;  /* 0x00000040ff167803 */ /* 0x000fe20000000000 */
[----:B------:R-:W-:Y:S01]  /*07b0*/  @P2 IMAD.MOV.U32 R28, RZ, RZ, R25 ;  /* 0x000000ffff1c2224 */ /* 0x000fe200078e0019 */
[----:B------:R-:W-:Y:S01]  /*07c0*/  @P1 MOV R28, R26 ;  /* 0x0000001a001c1202 */ /* 0x000fe20000000f00 */
[----:B------:R-:W-:-:S02]  /*07d0*/  @P0 IMAD.MOV.U32 R21, RZ, RZ, R26 ;  /* 0x000000ffff150224 */ /* 0x000fc400078e001a */
[----:B------:R-:W-:Y:S02]  /*07e0*/  @P0 IMAD.MOV.U32 R28, RZ, RZ, R27 ;  /* 0x000000ffff1c0224 */ /* 0x000fe400078e001b */
[----:B------:R-:W-:Y:S02]  /*07f0*/  @P6 MOV R21, R27 ;  /* 0x0000001b00156202 */ /* 0x000fe40000000f00 */
[----:B------:R-:W-:-:S13]  /*0800*/  LOP3.LUT P6, RZ, R20, 0x1f, RZ, 0xc0, !PT ;  /* 0x0000001f14ff7812 */ /* 0x000fda00078cc0ff */
[----:B------:R-:W-:Y:S05]  /*0810*/  @!P6 BRA `(.L_x_30) ;  /* 0x000000000030e947 */ /* 0x000fea0003800000 */
[----:B------:R-:W-:Y:S01]  /*0820*/  @P4 IMAD.MOV.U32 R22, RZ, RZ, R13 ;  /* 0x000000ffff164224 */ /* 0x000fe200078e000d */
[C---:B------:R-:W-:Y:S01]  /*0830*/  ISETP.EQ.AND P6, PT, R23.reuse, 0x4, PT ;  /* 0x000000041700780c */ /* 0x040fe20003fc2270 */
[----:B------:R-:W-:Y:S01]  /*0840*/  @P3 IMAD.MOV.U32 R22, RZ, RZ, R14 ;  /* 0x000000ffff163224 */ /* 0x000fe200078e000e */
[----:B------:R-:W-:Y:S01]  /*0850*/  @P2 MOV R22, R15 ;  /* 0x0000000f00162202 */ /* 0x000fe20000000f00 */
[----:B------:R-:W-:Y:S01]  /*0860*/  @P1 IMAD.MOV.U32 R22, RZ, RZ, R24 ;  /* 0x000000ffff161224 */ /* 0x000fe200078e0018 */
[----:B------:R-:W-:Y:S01]  /*0870*/  ISETP.EQ.AND P2, PT, R23, 0x8, PT ;  /* 0x000000081700780c */ /* 0x000fe20003f42270 */
[----:B------:R-:W-:Y:S01]  /*0880*/  @P0 IMAD.MOV.U32 R22, RZ, RZ, R25 ;  /* 0x000000ffff160224 */ /* 0x000fe200078e0019 */
[----:B------:R-:W-:-:S04]  /*0890*/  LOP3.LUT R20, R20, 0x1f, RZ, 0xc0, !PT ;  /* 0x0000001f14147812 */ /* 0x000fc800078ec0ff */
[----:B------:R-:W-:-:S03]  /*08a0*/  SHF.L.W.U32.HI R28, R21, R20, R28 ;  /* 0x00000014151c7219 */ /* 0x000fc60000010e1c */
[----:B------:R-:W-:-:S04]  /*08b0*/  @P6 MOV R22, R26 ;  /* 0x0000001a00166202 */ /* 0x000fc80000000f00 */
[----:B------:R-:W-:-:S05]  /*08c0*/  @P2 IMAD.MOV.U32 R22, RZ, RZ, R27 ;  /* 0x000000ffff162224 */ /* 0x000fca00078e001b */
[----:B------:R-:W-:-:S07]  /*08d0*/  SHF.L.W.U32.HI R21, R22, R20, R21 ;  /* 0x0000001416157219 */ /* 0x000fce0000010e15 */
.L_x_30:
[----:B------:R-:W-:Y:S05]  /*08e0*/  BSYNC.RECONVERGENT B3 ;  /* 0x0000000000037941 */ /* 0x000fea0003800200 */
.L_x_29:
        /* <DEDUP_REMOVED lines=12> */
[----:B------:R-:W-:Y:S02]  /*09b0*/  ISETP.GE.AND P1, PT, R30, RZ, PT ;  /* 0x000000ff1e00720c */ /* 0x000fe40003f26270 */
[----:B------:R-:W-:-:S05]  /*09c0*/  IADD3 R27, PT, PT, -R29, RZ, RZ ;  /* 0x000000ff1d1b7210 */ /* 0x000fca0007ffe1ff */
[----:B------:R-:W-:Y:S01]  /*09d0*/  @!P0 IMAD.MOV.U32 R29, RZ, RZ, R27 ;  /* 0x000000ffff1d8224 */ /* 0x000fe200078e001b */
[----:B0-----:R-:W-:-:S10]  /*09e0*/  DMUL R22, R20, UR6 ;  /* 0x0000000614167c28 */ /* 0x001fd40008000000 */
[----:B------:R-:W0:Y:S02]  /*09f0*/  F2F.F32.F64 R22, R22 ;  /* 0x0000001600167310 */ /* 0x000e240000301000 */
[----:B0-----:R-:W-:Y:S01]  /*0a00*/  FSEL R21, -R22, R22, !P1 ;  /* 0x0000001616157208 */ /* 0x001fe20004800100 */
[----:B------:R-:W-:Y:S06]  /*0a10*/  BRA `(.L_x_25) ;  /* 0x0000000000087947 */ /* 0x000fec0003800000 */
.L_x_26:
[----:B------:R-:W-:Y:S01]  /*0a20*/  FMUL R21, RZ, R10 ;  /* 0x0000000aff157220 */ /* 0x000fe20000400000 */
[----:B------:R-:W-:-:S07]  /*0a30*/  IMAD.MOV.U32 R29, RZ, RZ, RZ ;  /* 0x000000ffff1d7224 */ /* 0x000fce00078e00ff */
.L_x_25:
[----:B------:R-:W-:Y:S05]  /*0a40*/  BSYNC.RECONVERGENT B2 ;  /* 0x0000000000027941 */ /* 0x000fea0003800200 */
.L_x_24:
[----:B------:R-:W-:Y:S01]  /*0a50*/  MOV R27, 0x37cbac00 ;  /* 0x37cbac00001b7802 */ /* 0x000fe20000000f00 */
[----:B------:R-:W-:Y:S01]  /*0a60*/  FMUL R20, R21, R21 ;  /* 0x0000001515147220 */ /* 0x000fe20000400000 */
[C---:B------:R-:W-:Y:S01]  /*0a70*/  LOP3.LUT R23, R29.reuse, 0x1, RZ, 0xc0, !PT ;  /* 0x000000011d177812 */ /* 0x040fe200078ec0ff */
[----:B------:R-:W-:Y:S02]  /*0a80*/  VIADD R30, R29, 0x1 ;  /* 0x000000011d1e7836 */ /* 0x000fe40000000000 */
[----:B------:R-:W-:Y:S02]  /*0a90*/  HFMA2 R29, -RZ, RZ, 1.541015625, -0.052001953125 ;  /* 0x3e2aaaa8ff1d7431 */ /* 0x000fe400000001ff */
[----:B------:R-:W-:Y:S01]  /*0aa0*/  FFMA R22, R20, R27, -0.0013887860113754868507 ;  /* 0xbab607ed14167423 */ /* 0x000fe2000000001b */
[----:B------:R-:W-:Y:S01]  /*0ab0*/  IMAD.MOV.U32 R28, RZ, RZ, 0x3c0885e4 ;  /* 0x3c0885e4ff1c7424 */ /* 0x000fe200078e00ff */
[----:B------:R-:W-:Y:S01]  /*0ac0*/  ISETP.NE.U32.AND P0, PT, R23, 0x1, PT ;  /* 0x000000011700780c */ /* 0x000fe20003f05070 */
[----:B------:R-:W-:Y:S01]  /*0ad0*/  BSSY.RECONVERGENT B2, `(.L_x_31) ;  /* 0x000006a000027945 */ /* 0x000fe20003800200 */
[----:B------:R-:W-:-:S02]  /*0ae0*/  LOP3.LUT P1, RZ, R30, 0x2, RZ, 0xc0, !PT ;  /* 0x000000021eff7812 */ /* 0x000fc4000782c0ff */
[----:B------:R-:W-:Y:S02]  /*0af0*/  FSEL R23, R22, -0.00019574658654164522886, P0 ;  /* 0xb94d415316177808 */ /* 0x000fe40000000000 */
[----:B------:R-:W-:Y:S02]  /*0b00*/  FSEL R33, R28, 0.041666727513074874878, !P0 ;  /* 0x3d2aaabb1c217808 */ /* 0x000fe40004000000 */
[----:B------:R-:W-:Y:S02]  /*0b10*/  FSEL R22, -R29, -0.4999999701976776123, !P0 ;  /* 0xbeffffff1d167808 */ /* 0x000fe40004000100 */
[----:B------:R-:W-:Y:S01]  /*0b20*/  FSEL R30, R21, 1, !P0 ;  /* 0x3f800000151e7808 */ /* 0x000fe20004000000 */
[----:B------:R-:W-:-:S04]  /*0b30*/  FFMA R23, R20, R23, R33 ;  /* 0x0000001714177223 */ /* 0x000fc80000000021 */
[C---:B------:R-:W-:Y:S01]  /*0b40*/  FFMA R22, R20.reuse, R23, R22 ;  /* 0x0000001714167223 */ /* 0x040fe20000000016 */
[----:B------:R-:W-:-:S04]  /*0b50*/  FFMA R21, R20, R30, RZ ;  /* 0x0000001e14157223 */ /* 0x000fc800000000ff */
[----:B------:R-:W-:-:S04]  /*0b60*/  FFMA R30, R21, R22, R30 ;  /* 0x00000016151e7223 */ /* 0x000fc8000000001e */
[----:B------:R-:W-:Y:S01]  /*0b70*/  @P1 FADD R30, RZ, -R30 ;  /* 0x8000001eff1e1221 */ /* 0x000fe20000000000 */
[----:B------:R-:W-:Y:S06]  /*0b80*/  @!P5 BRA `(.L_x_32) ;  /* 0x000000040078d947 */ /* 0x000fec0003800000 */
[----:B------:R-:W-:-:S13]  /*0b90*/  FSETP.NEU.AND P0, PT, |R10|, +INF , PT ;  /* 0x7f8000000a00780b */ /* 0x000fda0003f0d200 */
[----:B------:R-:W-:Y:S05]  /*0ba0*/  @!P0 BRA `(.L_x_33) ;  /* 0x0000000400688947 */ /* 0x000fea0003800000 */
[----:B------:R-:W-:Y:S01]  /*0bb0*/  IMAD.SHL.U32 R32, R10, 0x100, RZ ;  /* 0x000001000a207824 */ /* 0x000fe200078e00ff */
[----:B------:R-:W-:Y:S01]  /*0bc0*/  BSSY.RECONVERGENT B3, `(.L_x_34) ;  /* 0x000001b000037945 */ /* 0x000fe20003800200 */
[----:B------:R-:W-:Y:S01]  /*0bd0*/  IMAD.MOV.U32 R31, RZ, RZ, RZ ;  /* 0x000000ffff1f7224 */ /* 0x000fe200078e00ff */
[----:B------:R-:W-:Y:S01]  /*0be0*/  MOV R35, RZ ;  /* 0x000000ff00237202 */ /* 0x000fe20000000f00 */
[----:B------:R-:W-:Y:S01]  /*0bf0*/  IMAD.MOV.U32 R33, RZ, RZ, RZ ;  /* 0x000000ffff217224 */ /* 0x000fe200078e00ff */
[----:B------:R-:W-:-:S07]  /*0c00*/  LOP3.LUT R32, R32, 0x80000000, RZ, 0xfc, !PT ;  /* 0x8000000020207812 */ /* 0x000fce00078efcff */
.L_x_35:
[----:B------:R-:W0:Y:S02]  /*0c10*/  LDC.64 R20, c[0x4][RZ] ;  /* 0x01000000ff147b82 */ /* 0x000e240000000a00 */
[----:B0-----:R-:W-:-:S05]  /*0c20*/  IMAD.WIDE.U32 R22, R33, 0x4, R20 ;  /* 0x0000000421167825 */ /* 0x001fca00078e0014 */
[----:B------:R-:W2:Y:S01]  /*0c30*/  LDG.E.CONSTANT R21, desc[UR8][R22.64] ;  /* 0x0000000816157981 */ /* 0x000ea2000c1e9900 */
[C---:B------:R-:W-:Y:S01]  /*0c40*/  IMAD.SHL.U32 R20, R33.reuse, 0x4, RZ ;  /* 0x0000000421147824 */ /* 0x040fe200078e00ff */
[----:B------:R-:W-:-:S04]  /*0c50*/  IADD3 R33, PT, PT, R33, 0x1, RZ ;  /* 0x0000000121217810 */ /* 0x000fc80007ffe0ff */
[C---:B------:R-:W-:Y:S02]  /*0c60*/  ISETP.EQ.AND P0, PT, R20.reuse, RZ, PT ;  /* 0x000000ff1400720c */ /* 0x040fe40003f02270 */
[C---:B------:R-:W-:Y:S02]  /*0c70*/  ISETP.EQ.AND P5, PT, R20.reuse, 0x4, PT ;  /* 0x000000041400780c */ /* 0x040fe40003fa2270 */
        /* <DEDUP_REMOVED lines=8> */
[----:B------:R-:W-:Y:S01]  /*0d00*/  ISETP.NE.AND P6, PT, R33, 0x6, PT ;  /* 0x000000062100780c */ /* 0x000fe20003fc5270 */
[--C-:B------:R-:W-:Y:S01]  /*0d10*/  @P0 IMAD.MOV.U32 R13, RZ, RZ, R20.reuse ;  /* 0x000000ffff0d0224 */ /* 0x100fe200078e0014 */
[----:B------:R-:W-:Y:S01]  /*0d20*/  @P2 MOV R25, R20 ;  /* 0x0000001400192202 */ /* 0x000fe20000000f00 */
[--C-:B------:R-:W-:Y:S02]  /*0d30*/  @P4 IMAD.MOV.U32 R15, RZ, RZ, R20.reuse ;  /* 0x000000ffff0f4224 */ /* 0x100fe400078e0014 */
[--C-:B------:R-:W-:Y:S02]  /*0d40*/  @P3 IMAD.MOV.U32 R24, RZ, RZ, R20.reuse ;  /* 0x000000ffff183224 */ /* 0x100fe400078e0014 */
[----:B------:R-:W-:-:S06]  /*0d50*/  @P1 IMAD.MOV.U32 R26, RZ, RZ, R20 ;  /* 0x000000ffff1a1224 */ /* 0x000fcc00078e0014 */
[----:B------:R-:W-:Y:S05]  /*0d60*/  @P6 BRA `(.L_x_35) ;  /* 0xfffffffc00a86947 */ /* 0x000fea000383ffff */
[----:B------:R-:W-:Y:S05]  /*0d70*/  BSYNC.RECONVERGENT B3 ;  /* 0x0000000000037941 */ /* 0x000fea0003800200 */
.L_x_34:
[----:B------:R-:W-:Y:S01]  /*0d80*/  SHF.R.U32.HI R22, RZ, 0x17, R10 ;  /* 0x00000017ff167819 */ /* 0x000fe2000001160a */
[----:B------:R-:W-:Y:S03]  /*0d90*/  BSSY.RECONVERGENT B3, `(.L_x_36) ;  /* 0x0000028000037945 */ /* 0x000fe60003800200 */
[C---:B------:R-:W-:Y:S02]  /*0da0*/  LOP3.LUT R20, R22.reuse, 0xe0, RZ, 0xc0, !PT ;  /* 0x000000e016147812 */ /* 0x040fe400078ec0ff */
[----:B------:R-:W-:-:S03]  /*0db0*/  LOP3.LUT P6, RZ, R22, 0x1f, RZ, 0xc0, !PT ;  /* 0x0000001f16ff7812 */ /* 0x000fc600078cc0ff */
[----:B------:R-:W-:-:S05]  /*0dc0*/  VIADD R20, R20, 0xffffff80 ;  /* 0xffffff8014147836 */ /* 0x000fca0000000000 */
[----:B------:R-:W-:-:S04]  /*0dd0*/  SHF.R.U32.HI R20, RZ, 0x5, R20 ;  /* 0x00000005ff147819 */ /* 0x000fc80000011614 */
[----:B------:R-:W-:-:S04]  /*0de0*/  LEA R23, -R20, RZ, 0x2 ;  /* 0x000000ff14177211 */ /* 0x000fc800078e11ff */
        /* <DEDUP_REMOVED lines=12> */
[----:B------:R-:W-:Y:S01]  /*0eb0*/  @P2 IMAD.MOV.U32 R32, RZ, RZ, R15 ;  /* 0x000000ffff202224 */ /* 0x000fe200078e000f */
[----:B------:R-:W-:Y:S01]  /*0ec0*/  @P1 MOV R20, R15 ;  /* 0x0000000f00141202 */ /* 0x000fe20000000f00 */
[--C-:B------:R-:W-:Y:S01]  /*0ed0*/  @P1 IMAD.MOV.U32 R32, RZ, RZ, R24.reuse ;  /* 0x000000ffff201224 */ /* 0x100fe200078e0018 */
[----:B------:R-:W-:Y:S01]  /*0ee0*/  @P0 MOV R32, R25 ;  /* 0x0000001900200202 */ /* 0x000fe20000000f00 */
[----:B------:R-:W-:-:S04]  /*0ef0*/  @P0 IMAD.MOV.U32 R20, RZ, RZ, R24 ;  /* 0x000000ffff140224 */ /* 0x000fc800078e0018 */
[----:B------:R-:W-:Y:S02]  /*0f00*/  @P3 IMAD.MOV.U32 R20, RZ, RZ, R25 ;  /* 0x000000ffff143224 */ /* 0x000fe400078e0019 */
[----:B------:R-:W-:Y:S02]  /*0f10*/  @P3 IMAD.MOV.U32 R32, RZ, RZ, R26 ;  /* 0x000000ffff203224 */ /* 0x000fe400078e001a */
[----:B------:R-:W-:Y:S01]  /*0f20*/  @P4 MOV R20, R26 ;  /* 0x0000001a00144202 */ /* 0x000fe20000000f00 */
[--C-:B------:R-:W-:Y:S02]  /*0f30*/  @P4 IMAD.MOV.U32 R32, RZ, RZ, R31.reuse ;  /* 0x000000ffff204224 */ /* 0x100fe400078e001f */
[----:B------:R-:W-:Y:S01]  /*0f40*/  @P5 IMAD.MOV.U32 R20, RZ, RZ, R31 ;  /* 0x000000ffff145224 */ /* 0x000fe200078e001f */
[----:B------:R-:W-:Y:S06]  /*0f50*/  @!P6 BRA `(.L_x_37) ;  /* 0x00000000002ce947 */ /* 0x000fec0003800000 */
[----:B------:R-:W-:Y:S01]  /*0f60*/  @P2 MOV R21, R13 ;  /* 0x0000000d00152202 */ /* 0x000fe20000000f00 */
[----:B------:R-:W-:Y:S02]  /*0f70*/  @P1 IMAD.MOV.U32 R21, RZ, RZ, R14 ;  /* 0x000000ffff151224 */ /* 0x000fe400078e000e */
[----:B------:R-:W-:Y:S01]  /*0f80*/  @P0 IMAD.MOV.U32 R21, RZ, RZ, R15 ;  /* 0x000000ffff150224 */ /* 0x000fe200078e000f */
[----:B------:R-:W-:Y:S02]  /*0f90*/  ISETP.EQ.AND P0, PT, R23, 0x8, PT ;  /* 0x000000081700780c */ /* 0x000fe40003f02270 */
[----:B------:R-:W-:Y:S01]  /*0fa0*/  @P3 MOV R21, R24 ;  /* 0x0000001800153202 */ /* 0x000fe20000000f00 */
[----:B------:R-:W-:Y:S01]  /*0fb0*/  @P4 IMAD.MOV.U32 R21, RZ, RZ, R25 ;  /* 0x000000ffff154224 */ /* 0x000fe200078e0019 */
[----:B------:R-:W-:Y:S01]  /*0fc0*/  LOP3.LUT R23, R22, 0x1f, RZ, 0xc0, !PT ;  /* 0x0000001f16177812 */ /* 0x000fe200078ec0ff */
[----:B------:R-:W-:-:S03]  /*0fd0*/  @P5 IMAD.MOV.U32 R21, RZ, RZ, R26 ;  /* 0x000000ffff155224 */ /* 0x000fc600078e001a */
[----:B------:R-:W-:-:S05]  /*0fe0*/  SHF.L.W.U32.HI R32, R20, R23, R32 ;  /* 0x0000001714207219 */ /* 0x000fca0000010e20 */
[----:B------:R-:W-:-:S04]  /*0ff0*/  @P0 MOV R21, R31 ;  /* 0x0000001f00150202 */ /* 0x000fc80000000f00 */
[----:B------:R-:W-:-:S07]  /*1000*/  SHF.L.W.U32.HI R20, R21, R23, R20 ;  /* 0x0000001715147219 */ /* 0x000fce0000010e14 */
.L_x_37:
[----:B------:R-:W-:Y:S05]  /*1010*/  BSYNC.RECONVERGENT B3 ;  /* 0x0000000000037941 */ /* 0x000fea0003800200 */
.L_x_36:
[C-C-:B------:R-:W-:Y:S01]  /*1020*/  SHF.L.W.U32.HI R31, R20.reuse, 0x2, R32.reuse ;  /* 0x00000002141f7819 */ /* 0x140fe20000010e20 */
[----:B------:R-:W-:Y:S01]  /*1030*/  IMAD.SHL.U32 R20, R20, 0x4, RZ ;  /* 0x0000000414147824 */ /* 0x000fe200078e00ff */
[----:B------:R-:W-:Y:S01]  /*1040*/  UMOV UR6, 0x54442d19 ;  /* 0x54442d1900067882 */ /* 0x000fe20000000000 */
[----:B------:R-:W-:Y:S01]  /*1050*/  UMOV UR7, 0x3bf921fb ;  /* 0x3bf921fb00077882 */ /* 0x000fe20000000000 */
[----:B------:R-:W-:Y:S02]  /*1060*/  SHF.R.S32.HI R21, RZ, 0x1f, R31 ;  /* 0x0000001fff157819 */ /* 0x000fe4000001141f */
[----:B------:R-:W-:Y:S02]  /*1070*/  SHF.R.U32.HI R32, RZ, 0x1e, R32 ;  /* 0x0000001eff207819 */ /* 0x000fe40000011620 */
[C---:B------:R-:W-:Y:S02]  /*1080*/  LOP3.LUT R20, R21.reuse, R20, RZ, 0x3c, !PT ;  /* 0x0000001415147212 */ /* 0x040fe400078e3cff */
[----:B------:R-:W-:-:S02]  /*1090*/  LOP3.LUT R21, R21, R31, RZ, 0x3c, !PT ;  /* 0x0000001f15157212 */ /* 0x000fc400078e3cff */
[----:B------:R-:W-:Y:S02]  /*10a0*/  ISETP.GE.AND P1, PT, R10, RZ, PT ;  /* 0x000000ff0a00720c */ /* 0x000fe40003f26270 */
[C---:B------:R-:W-:Y:S02]  /*10b0*/  LOP3.LUT R10, R31.reuse, R10, RZ, 0x3c, !PT ;  /* 0x0000000a1f0a7212 */ /* 0x040fe400078e3cff */
[----:B------:R-:W0:Y:S01]  /*10c0*/  I2F.F64.S64 R20, R20 ;  /* 0x0000001400147312 */ /* 0x000e220000301c00 */
[----:B------:R-:W-:Y:S02]  /*10d0*/  LEA.HI R32, R31, R32, RZ, 0x1 ;  /* 0x000000201f207211 */ /* 0x000fe400078f08ff */
[----:B------:R-:W-:-:S03]  /*10e0*/  ISETP.GE.AND P0, PT, R10, RZ, PT ;  /* 0x000000ff0a00720c */ /* 0x000fc60003f06270 */
[----:B------:R-:W-:-:S05]  /*10f0*/  IMAD.MOV R10, RZ, RZ, -R32 ;  /* 0x000000ffff0a7224 */ /* 0x000fca00078e0a20 */
[----:B------:R-:W-:Y:S01]  /*1100*/  @!P1 MOV R32, R10 ;  /* 0x0000000a00209202 */ /* 0x000fe20000000f00 */
[----:B0-----:R-:W-:-:S10]  /*1110*/  DMUL R22, R20, UR6 ;  /* 0x0000000614167c28 */ /* 0x001fd40008000000 */
[----:B------:R-:W0:Y:S02]  /*1120*/  F2F.F32.F64 R22, R22 ;  /* 0x0000001600167310 */ /* 0x000e240000301000 */
[----:B0-----:R-:W-:Y:S01]  /*1130*/  FSEL R31, -R22, R22, !P0 ;  /* 0x00000016161f7208 */ /* 0x001fe20004000100 */
[----:B------:R-:W-:Y:S06]  /*1140*/  BRA `(.L_x_32) ;  /* 0x0000000000087947 */ /* 0x000fec0003800000 */
.L_x_33:
[----:B------:R-:W-:Y:S01]  /*1150*/  FMUL R31, RZ, R10 ;  /* 0x0000000aff1f7220 */ /* 0x000fe20000400000 */
[----:B------:R-:W-:-:S07]  /*1160*/  IMAD.MOV.U32 R32, RZ, RZ, RZ ;  /* 0x000000ffff207224 */ /* 0x000fce00078e00ff */
.L_x_32:
[----:B------:R-:W-:Y:S05]  /*1170*/  BSYNC.RECONVERGENT B2 ;  /* 0x0000000000027941 */ /* 0x000fea0003800200 */
.L_x_31:
[----:B------:R-:W-:Y:S01]  /*1180*/  FMUL R10, R31, R31 ;  /* 0x0000001f1f0a7220 */ /* 0x000fe20000400000 */
[C---:B------:R-:W-:Y:S02]  /*1190*/  LOP3.LUT R20, R32.reuse, 0x1, RZ, 0xc0, !PT ;  /* 0x0000000120147812 */ /* 0x040fe400078ec0ff */
[----:B------:R-:W-:Y:S01]  /*11a0*/  LOP3.LUT P1, RZ, R32, 0x2, RZ, 0xc0, !PT ;  /* 0x0000000220ff7812 */ /* 0x000fe2000782c0ff */
[----:B------:R-:W-:Y:S01]  /*11b0*/  FFMA R27, R10, R27, -0.0013887860113754868507 ;  /* 0xbab607ed0a1b7423 */ /* 0x000fe2000000001b */
[----:B------:R-:W-:Y:S02]  /*11c0*/  ISETP.NE.U32.AND P0, PT, R20, 0x1, PT ;  /* 0x000000011400780c */ /* 0x000fe40003f05070 */
[----:B-----5:R-:W0:Y:S02]  /*11d0*/  F2F.F64.F32 R20, -R12 ;  /* 0x8000000c00147310 */ /* 0x020e240000201800 */
[----:B------:R-:W-:Y:S02]  /*11e0*/  FSEL R23, R28, 0.041666727513074874878, P0 ;  /* 0x3d2aaabb1c177808 */ /* 0x000fe40000000000 */
[----:B------:R-:W-:-:S02]  /*11f0*/  FSEL R27, R27, -0.00019574658654164522886, !P0 ;  /* 0xb94d41531b1b7808 */ /* 0x000fc40004000000 */
[----:B------:R-:W-:Y:S02]  /*1200*/  FSEL R22, -R29, -0.4999999701976776123, P0 ;  /* 0xbeffffff1d167808 */ /* 0x000fe40000000100 */
[----:B------:R-:W-:Y:S01]  /*1210*/  FSEL R31, R31, 1, P0 ;  /* 0x3f8000001f1f7808 */ /* 0x000fe20000000000 */
[C---:B------:R-:W-:Y:S01]  /*1220*/  FFMA R23, R10.reuse, R27, R23 ;  /* 0x0000001b0a177223 */ /* 0x040fe20000000017 */
[----:B------:R-:W1:Y:S03]  /*1230*/  F2F.F64.F32 R28, R12 ;  /* 0x0000000c001c7310 */ /* 0x000e660000201800 */
[C---:B------:R-:W-:Y:S01]  /*1240*/  FFMA R22, R10.reuse, R23, R22 ;  /* 0x000000170a167223 */ /* 0x040fe20000000016 */
[----:B------:R-:W-:Y:S01]  /*1250*/  FFMA R10, R10, R31, RZ ;  /* 0x0000001f0a0a7223 */ /* 0x000fe200000000ff */
[----:B0-----:R-:W-:-:S03]  /*1260*/  DMUL R20, R20, 0.5 ;  /* 0x3fe0000014147828 */ /* 0x001fc60000000000 */
[----:B------:R-:W-:Y:S02]  /*1270*/  FFMA R10, R10, R22, R31 ;  /* 0x000000160a0a7223 */ /* 0x000fe4000000001f */
[----:B------:R-:W0:Y:S02]  /*1280*/  F2F.F64.F32 R22, -R11 ;  /* 0x8000000b00167310 */ /* 0x000e240000201800 */
[----:B------:R-:W-:Y:S01]  /*1290*/  @P1 FADD R10, RZ, -R10 ;  /* 0x8000000aff0a1221 */ /* 0x000fe20000000000 */
[----:B-1----:R-:W-:-:S03]  /*12a0*/  DMUL R28, R28, 0.5 ;  /* 0x3fe000001c1c7828 */ /* 0x002fc60000000000 */
[----:B------:R-:W-:-:S04]  /*12b0*/  FMUL R32, R8, R10 ;  /* 0x0000000a08207220 */ /* 0x000fc80000400000 */
[C---:B------:R-:W-:Y:S01]  /*12c0*/  FFMA R32, R9.reuse, R30, R32 ;  /* 0x0000001e09207223 */ /* 0x040fe20000000020 */
[----:B------:R-:W-:-:S04]  /*12d0*/  FMUL R9, R9, R10 ;  /* 0x0000000a09097220 */ /* 0x000fc80000400000 */
[----:B------:R-:W-:Y:S01]  /*12e0*/  FFMA R9, R8, R30, -R9 ;  /* 0x0000001e08097223 */ /* 0x000fe20000000809 */
[----:B------:R-:W1:Y:S01]  /*12f0*/  F2F.F64.F32 R32, R32 ;  /* 0x0000002000207310 */ /* 0x000e620000201800 */
[----:B0-----:R-:W-:-:S07]  /*1300*/  DMUL R22, R22, 0.5 ;  /* 0x3fe0000016167828 */ /* 0x001fce0000000000 */
[----:B------:R-:W0:Y:S01]  /*1310*/  F2F.F64.F32 R8, R9 ;  /* 0x0000000900087310 */ /* 0x000e220000201800 */
[----:B-1----:R-:W-:-:S07]  /*1320*/  DSETP.GTU.AND P0, PT, R22, R32, PT ;  /* 0x000000201600722a */ /* 0x002fce0003f0c000 */
[----:B------:R-:W1:Y:S01]  /*1330*/  F2F.F64.F32 R30, R11 ;  /* 0x0000000b001e7310 */ /* 0x000e620000201800 */
[----:B0-----:R-:W-:-:S06]  /*1340*/  DSETP.GTU.OR P0, PT, R20, R8, P0 ;  /* 0x000000081400722a */ /* 0x001fcc000070c400 */
[----:B------:R-:W-:Y:S02]  /*1350*/  DSETP.LTU.OR P0, PT, R28, R8, P0 ;  /* 0x000000081c00722a */ /* 0x000fe40000709400 */
[----:B-1----:R-:W-:-:S08]  /*1360*/  DMUL R30, R30, 0.5 ;  /* 0x3fe000001e1e7828 */ /* 0x002fd00000000000 */
[----:B------:R-:W-:-:S14]  /*1370*/  DSETP.LTU.OR P0, PT, R30, R32, P0 ;  /* 0x000000201e00722a */ /* 0x000fdc0000709400 */
[----:B------:R-:W-:Y:S05]  /*1380*/  @P0 BRA `(.L_x_23) ;  /* 0x0000000000380947 */ /* 0x000fea0003800000 */
[----:B------:R-:W0:Y:S02]  /*1390*/  LDCU UR5, c[0x0][0x38c] ;  /* 0x00007180ff0577ac */ /* 0x000e240008000800 */
[----:B0-----:R-:W-:-:S13]  /*13a0*/  ISETP.GE.AND P0, PT, R5, UR5, PT ;  /* 0x0000000505007c0c */ /* 0x001fda000bf06270 */
[----:B------:R-:W-:Y:S05]  /*13b0*/  @P0 BREAK.RELIABLE B0 ;  /* 0x0000000000000942 */ /* 0x000fea0003800100 */
[----:B------:R-:W-:Y:S05]  /*13c0*/  @P0 BRA `(.L_x_38) ;  /* 0x0000000000380947 */ /* 0x000fea0003800000 */
[----:B------:R-:W0:Y:S01]  /*13d0*/  LDC.64 R8, c[0x0][0x3a0] ;  /* 0x0000e800ff087b82 */ /* 0x000e220000000a00 */
[----:B------:R-:W-:-:S04]  /*13e0*/  IMAD.IADD R10, R2, 0x1, R5 ;  /* 0x00000001020a7824 */ /* 0x000fc800078e0205 */
[----:B------:R-:W-:-:S04]  /*13f0*/  IMAD R11, R10, 0x3, RZ ;  /* 0x000000030a0b7824 */ /* 0x000fc800078e02ff */
[----:B0-----:R-:W-:-:S05]  /*1400*/  IMAD.WIDE R8, R11, 0x4, R8 ;  /* 0x000000040b087825 */ /* 0x001fca00078e0208 */
[----:B------:R0:W-:Y:S04]  /*1410*/  STG.E desc[UR8][R8.64], R6 ;  /* 0x0000000608007986 */ /* 0x0001e8000c101908 */
[----:B------:R-:W2:Y:S04]  /*1420*/  LDG.E R11, desc[UR8][R18.64+0x4] ;  /* 0x00000408120b7981 */ /* 0x000ea8000c1e1900 */
[----:B--2---:R0:W-:Y:S04]  /*1430*/  STG.E desc[UR8][R8.64+0x4], R11 ;  /* 0x0000040b08007986 */ /* 0x0041e8000c101908 */
[----:B------:R-:W2:Y:S01]  /*1440*/  LDG.E R21, desc[UR8][R18.64+0x8] ;  /* 0x0000080812157981 */ /* 0x000ea2000c1e1900 */
[----:B------:R-:W-:-:S03]  /*1450*/  IADD3 R5, PT, PT, R5, 0x1, RZ ;  /* 0x0000000105057810 */ /* 0x000fc60007ffe0ff */
[----:B--2---:R0:W-:Y:S04]  /*1460*/  STG.E desc[UR8][R8.64+0x8], R21 ;  /* 0x0000081508007986 */ /* 0x0041e8000c101908 */
.L_x_23:
[----:B------:R-:W-:Y:S05]  /*1470*/  BSYNC.RELIABLE B0 ;  /* 0x0000000000007941 */ /* 0x000fea0003800100 */
.L_x_22:
[----:B------:R-:W-:-:S05]  /*1480*/  VIADD R4, R4, 0x1 ;  /* 0x0000000104047836 */ /* 0x000fca0000000000 */
[----:B------:R-:W-:-:S13]  /*1490*/  ISETP.NE.AND P0, PT, R4, R7, PT ;  /* 0x000000070400720c */ /* 0x000fda0003f05270 */
[----:B------:R-:W-:Y:S05]  /*14a0*/  @P0 BRA `(.L_x_39) ;  /* 0xffffffec00300947 */ /* 0x000fea000383ffff */
.L_x_38:
[----:B------:R-:W-:Y:S05]  /*14b0*/  BSYNC.RECONVERGENT B1 ;  /* 0x0000000000017941 */ /* 0x000fea0003800200 */
.L_x_21:
[----:B------:R-:W-:Y:S05]  /*14c0*/  WARPSYNC.ALL ;  /* 0x0000000000007948 */ /* 0x000fea0003800000 */
[----:B------:R-:W-:Y:S01]  /*14d0*/  ISETP.NE.AND P0, PT, R5, RZ, PT ;  /* 0x000000ff0500720c */ /* 0x000fe20003f05270 */
[----:B------:R-:W1:Y:S01]  /*14e0*/  LDCU UR6, c[0x0][0x38c] ;  /* 0x00007180ff0677ac */ /* 0x000e620008000800 */
[----:B------:R-:W-:Y:S11]  /*14f0*/  BSSY.RECONVERGENT B0, `(.L_x_40) ;  /* 0x00000bf000007945 */ /* 0x000ff60003800200 */
[----:B------:R-:W-:Y:S05]  /*1500*/  @!P0 BRA `(.L_x_41) ;  /* 0x0000000800e48947 */ /* 0x000fea0003800000 */
[----:B------:R-:W2:Y:S02]  /*1510*/  LDC R0, c[0x0][0x38c] ;  /* 0x0000e300ff007b82 */ /* 0x000ea40000000800 */
[----:B--2---:R-:W-:-:S13]  /*1520*/  ISETP.GE.AND P0, PT, R5, R0, PT ;  /* 0x000000000500720c */ /* 0x004fda0003f06270 */
[----:B------:R-:W-:Y:S05]  /*1530*/  @P0 BRA `(.L_x_42) ;  /* 0x0000000800e80947 */ /* 0x000fea0003800000 */
[----:B------:R-:W-:Y:S01]  /*1540*/  IMAD.IADD R4, R0, 0x1, -R5 ;  /* 0x0000000100047824 */ /* 0x000fe200078e0a05 */
[----:B------:R-:W-:Y:S01]  /*1550*/  BSSY.RECONVERGENT B1, `(.L_x_43) ;  /* 0x0000047000017945 */ /* 0x000fe20003800200 */
[----:B------:R-:W-:Y:S01]  /*1560*/  IMAD R2, R2, 0x3, RZ ;  /* 0x0000000302027824 */ /* 0x000fe200078e02ff */
[----:B------:R-:W-:Y:S02]  /*1570*/  MOV R17, R5 ;  /* 0x0000000500117202 */ /* 0x000fe40000000f00 */
[----:B------:R-:W-:-:S13]  /*1580*/  LOP3.LUT P0, R4, R4, 0x3, RZ, 0xc0, !PT ;  /* 0x0000000304047812 */ /* 0x000fda000780c0ff */
[----:B------:R-:W-:Y:S05]  /*1590*/  @!P0 BRA `(.L_x_44) ;  /* 0x0000000400088947 */ /* 0x000fea0003800000 */
[----:B0-----:R-:W0:Y:S02]  /*15a0*/  LDC.64 R8, c[0x0][0x3a0] ;  /* 0x0000e800ff087b82 */ /* 0x001e240000000a00 */
[----:B0-----:R-:W-:-:S05]  /*15b0*/  IMAD.WIDE R8, R2, 0x4, R8 ;  /* 0x0000000402087825 */ /* 0x001fca00078e0208 */
[----:B------:R-:W2:Y:S01]  /*15c0*/  LDG.E R11, desc[UR8][R8.64] ;  /* 0x00000008080b7981 */ /* 0x000ea2000c1e1900 */
[----:B------:R-:W-:-:S04]  /*15d0*/  IMAD R7, R5, 0x3, RZ ;  /* 0x0000000305077824 */ /* 0x000fc800078e02ff */
[----:B------:R-:W-:-:S05]  /*15e0*/  IMAD.WIDE R6, R7, 0x4, R8 ;  /* 0x0000000407067825 */ /* 0x000fca00078e0208 */
[----:B--2---:R2:W-:Y:S04]  /*15f0*/  STG.E desc[UR8][R6.64], R11 ;  /* 0x0000000b06007986 */ /* 0x0045e8000c101908 */
[----:B------:R-:W3:Y:S04]  /*1600*/  LDG.E R19, desc[UR8][R8.64+0x4] ;  /* 0x0000040808137981 */ /* 0x000ee8000c1e1900 */
[----:B---3--:R2:W-:Y:S04]  /*1610*/  STG.E desc[UR8][R6.64+0x4], R19 ;  /* 0x0000041306007986 */ /* 0x0085e8000c101908 */
[----:B------:R-:W3:Y:S01]  /*1620*/  LDG.E R21, desc[UR8][R8.64+0x8] ;  /* 0x0000080808157981 */ /* 0x000ee2000c1e1900 */
[----:B------:R-:W-:Y:S01]  /*1630*/  ISETP.NE.AND P0, PT, R4, 0x1, PT ;  /* 0x000000010400780c */ /* 0x000fe20003f05270 */
[----:B------:R-:W-:-:S02]  /*1640*/  VIADD R17, R5, 0x1 ;  /* 0x0000000105117836 */ /* 0x000fc40000000000 */
[----:B---3--:R2:W-:Y:S10]  /*1650*/  STG.E desc[UR8][R6.64+0x8], R21 ;  /* 0x0000081506007986 */ /* 0x0085f4000c101908 */
[----:B------:R-:W-:Y:S05]  /*1660*/  @!P0 BRA `(.L_x_44) ;  /* 0x0000000000d48947 */ /* 0x000fea0003800000 */
[----:B------:R-:W-:Y:S02]  /*1670*/  IABS R12, R5 ;  /* 0x00000005000c7213 */ /* 0x000fe40000000000 */
[----:B--2---:R-:W-:Y:S02]  /*1680*/  IABS R21, R17 ;  /* 0x0000001100157213 */ /* 0x004fe40000000000 */
[----:B------:R-:W0:Y:S01]  /*1690*/  I2F.RP R16, R12 ;  /* 0x0000000c00107306 */ /* 0x000e220000209400 */
[----:B------:R-:W-:Y:S02]  /*16a0*/  IABS R20, R5 ;  /* 0x0000000500147213 */ /* 0x000fe40000000000 */
[----:B------:R-:W-:-:S03]  /*16b0*/  ISETP.GE.AND P1, PT, R17, RZ, PT ;  /* 0x000000ff1100720c */ /* 0x000fc60003f26270 */
[----:B------:R-:W-:Y:S02]  /*16c0*/  IMAD.MOV R20, RZ, RZ, -R20 ;  /* 0x000000ffff147224 */ /* 0x000fe400078e0a14 */
[----:B0-----:R-:W0:Y:S02]  /*16d0*/  MUFU.RCP R16, R16 ;  /* 0x0000001000107308 */ /* 0x001e240000001000 */
[----:B0-----:R-:W-:Y:S01]  /*16e0*/  VIADD R10, R16, 0xffffffe ;  /* 0x0ffffffe100a7836 */ /* 0x001fe20000000000 */
[----:B------:R-:W-:-:S05]  /*16f0*/  LOP3.LUT R16, RZ, R5, RZ, 0x33, !PT ;  /* 0x00000005ff107212 */ /* 0x000fca00078e33ff */
[----:B------:R0:W2:Y:S02]  /*1700*/  F2I.FTZ.U32.TRUNC.NTZ R11, R10 ;  /* 0x0000000a000b7305 */ /* 0x0000a4000021f000 */
[----:B0-----:R-:W-:Y:S01]  /*1710*/  IMAD.MOV.U32 R10, RZ, RZ, RZ ;  /* 0x000000ffff0a7224 */ /* 0x001fe200078e00ff */
[----:B--2---:R-:W-:-:S05]  /*1720*/  IADD3 R19, PT, PT, RZ, -R11, RZ ;  /* 0x8000000bff137210 */ /* 0x004fca0007ffe0ff */
[----:B------:R-:W-:-:S04]  /*1730*/  IMAD R19, R19, R12, RZ ;  /* 0x0000000c13137224 */ /* 0x000fc800078e02ff */
[----:B------:R-:W-:-:S06]  /*1740*/  IMAD.HI.U32 R18, R11, R19, R10 ;  /* 0x000000130b127227 */ /* 0x000fcc00078e000a */
[----:B------:R-:W-:-:S04]  /*1750*/  IMAD.HI.U32 R10, R18, R21, RZ ;  /* 0x00000015120a7227 */ /* 0x000fc800078e00ff */
[----:B------:R-:W-:-:S05]  /*1760*/  IMAD R11, R10, R20, R21 ;  /* 0x000000140a0b7224 */ /* 0x000fca00078e0215 */
[----:B------:R-:W-:-:S13]  /*1770*/  ISETP.GT.U32.AND P0, PT, R12, R11, PT ;  /* 0x0000000b0c00720c */ /* 0x000fda0003f04070 */
[----:B------:R-:W-:-:S04]  /*1780*/  @!P0 IADD3 R11, PT, PT, R11, -R12, RZ ;  /* 0x8000000c0b0b8210 */ /* 0x000fc80007ffe0ff */
[----:B------:R-:W-:-:S13]  /*1790*/  ISETP.GT.U32.AND P0, PT, R12, R11, PT ;  /* 0x0000000b0c00720c */ /* 0x000fda0003f04070 */
[----:B------:R-:W-:Y:S01]  /*17a0*/  @!P0 IMAD.IADD R11, R11, 0x1, -R12 ;  /* 0x000000010b0b8824 */ /* 0x000fe200078e0a0c */
[----:B------:R-:W-:-:S03]  /*17b0*/  ISETP.NE.AND P0, PT, R5, RZ, PT ;  /* 0x000000ff0500720c */ /* 0x000fc60003f05270 */
[----:B------:R-:W-:-:S05]  /*17c0*/  @!P1 IMAD.MOV R11, RZ, RZ, -R11 ;  /* 0x000000ffff0b9224 */ /* 0x000fca00078e0a0b */
[----:B------:R-:W-:-:S05]  /*17d0*/  SEL R11, R16, R11, !P0 ;  /* 0x0000000b100b7207 */ /* 0x000fca0004000000 */
[----:B------:R-:W-:-:S04]  /*17e0*/  IMAD R11, R11, 0x3, RZ ;  /* 0x000000030b0b7824 */ /* 0x000fc800078e02ff */
[----:B------:R-:W-:-:S05]  /*17f0*/  IMAD.WIDE R10, R11, 0x4, R8 ;  /* 0x000000040b0a7825 */ /* 0x000fca00078e0208 */
[----:B------:R-:W2:Y:S04]  /*1800*/  LDG.E R19, desc[UR8][R10.64] ;  /* 0x000000080a137981 */ /* 0x000ea8000c1e1900 */
[----:B--2---:R3:W-:Y:S04]  /*1810*/  STG.E desc[UR8][R6.64+0xc], R19 ;  /* 0x00000c1306007986 */ /* 0x0047e8000c101908 */
[----:B------:R-:W2:Y:S04]  /*1820*/  LDG.E R21, desc[UR8][R10.64+0x4] ;  /* 0x000004080a157981 */ /* 0x000ea8000c1e1900 */
[----:B--2---:R3:W-:Y:S04]  /*1830*/  STG.E desc[UR8][R6.64+0x10], R21 ;  /* 0x0000101506007986 */ /* 0x0047e8000c101908 */
[----:B------:R-:W2:Y:S01]  /*1840*/  LDG.E R23, desc[UR8][R10.64+0x8] ;  /* 0x000008080a177981 */ /* 0x000ea2000c1e1900 */
[----:B------:R-:W-:-:S02]  /*1850*/  ISETP.NE.AND P1, PT, R4, 0x2, PT ;  /* 0x000000020400780c */ /* 0x000fc40003f25270 */
[----:B------:R-:W-:Y:S01]  /*1860*/  IADD3 R17, PT, PT, R5, 0x2, RZ ;  /* 0x0000000205117810 */ /* 0x000fe20007ffe0ff */
[----:B--2---:R3:W-:Y:S10]  /*1870*/  STG.E desc[UR8][R6.64+0x14], R23 ;  /* 0x0000141706007986 */ /* 0x0047f4000c101908 */
[----:B------:R-:W-:Y:S05]  /*1880*/  @!P1 BRA `(.L_x_44) ;  /* 0x00000000004c9947 */ /* 0x000fea0003800000 */
[----:B------:R-:W-:Y:S02]  /*1890*/  IABS R11, R17 ;  /* 0x00000011000b7213 */ /* 0x000fe40000000000 */
[----:B------:R-:W-:-:S03]  /*18a0*/  ISETP.GE.AND P2, PT, R17, RZ, PT ;  /* 0x000000ff1100720c */ /* 0x000fc60003f46270 */
[----:B------:R-:W-:-:S04]  /*18b0*/  IMAD.HI.U32 R18, R18, R11, RZ ;  /* 0x0000000b12127227 */ /* 0x000fc800078e00ff */
[----:B------:R-:W-:-:S05]  /*18c0*/  IMAD R11, R18, R20, R11 ;  /* 0x00000014120b7224 */ /* 0x000fca00078e020b */
[----:B------:R-:W-:-:S13]  /*18d0*/  ISETP.GT.U32.AND P1, PT, R12, R11, PT ;  /* 0x0000000b0c00720c */ /* 0x000fda0003f24070 */
[----:B------:R-:W-:-:S05]  /*18e0*/  @!P1 IMAD.IADD R11, R11, 0x1, -R12 ;  /* 0x000000010b0b9824 */ /* 0x000fca00078e0a0c */
[----:B------:R-:W-:-:S13]  /*18f0*/  ISETP.GT.U32.AND P1, PT, R12, R11, PT ;  /* 0x0000000b0c00720c */ /* 0x000fda0003f24070 */
[----:B------:R-:W-:-:S05]  /*1900*/  @!P1 IMAD.IADD R11, R11, 0x1, -R12 ;  /* 0x000000010b0b9824 */ /* 0x000fca00078e0a0c */
[----:B------:R-:W-:-:S04]  /*1910*/  @!P2 IADD3 R11, PT, PT, -R11, RZ, RZ ;  /* 0x000000ff0b0ba210 */ /* 0x000fc80007ffe1ff */
[----:B------:R-:W-:-:S05]  /*1920*/  SEL R11, R16, R11, !P0 ;  /* 0x0000000b100b7207 */ /* 0x000fca0004000000 */
[----:B------:R-:W-:-:S04]  /*1930*/  IMAD R11, R11, 0x3, RZ ;  /* 0x000000030b0b7824 */ /* 0x000fc800078e02ff */
[----:B------:R-:W-:-:S05]  /*1940*/  IMAD.WIDE R8, R11, 0x4, R8 ;  /* 0x000000040b087825 */ /* 0x000fca00078e0208 */
[----:B------:R-:W2:Y:S04]  /*1950*/  LDG.E R11, desc[UR8][R8.64] ;  /* 0x00000008080b7981 */ /* 0x000ea8000c1e1900 */
[----:B--2---:R4:W-:Y:S04]  /*1960*/  STG.E desc[UR8][R6.64+0x18], R11 ;  /* 0x0000180b06007986 */ /* 0x0049e8000c101908 */
[----:B---3--:R-:W2:Y:S04]  /*1970*/  LDG.E R19, desc[UR8][R8.64+0x4] ;  /* 0x0000040808137981 */ /* 0x008ea8000c1e1900 */
[----:B--2---:R4:W-:Y:S04]  /*1980*/  STG.E desc[UR8][R6.64+0x1c], R19 ;  /* 0x00001c1306007986 */ /* 0x0049e8000c101908 */
[----:B------:R-:W2:Y:S01]  /*1990*/  LDG.E R21, desc[UR8][R8.64+0x8] ;  /* 0x0000080808157981 */ /* 0x000ea2000c1e1900 */
[----:B------:R-:W-:-:S03]  /*19a0*/  VIADD R17, R5, 0x3 ;  /* 0x0000000305117836 */ /* 0x000fc60000000000 */
[----:B--2---:R4:W-:Y:S04]  /*19b0*/  STG.E desc[UR8][R6.64+0x20], R21 ;  /* 0x0000201506007986 */ /* 0x0049e8000c101908 */
.L_x_44:
[----:B-1----:R-:W-:Y:S05]  /*19c0*/  BSYNC.RECONVERGENT B1 ;  /* 0x0000000000017941 */ /* 0x002fea0003800200 */
.L_x_43:
[----:B------:R-:W-:-:S05]  /*19d0*/  IMAD.IADD R0, R5, 0x1, -R0 ;  /* 0x0000000105007824 */ /* 0x000fca00078e0a00 */
[----:B------:R-:W-:-:S13]  /*19e0*/  ISETP.GT.U32.AND P0, PT, R0, -0x4, PT ;  /* 0xfffffffc0000780c */ /* 0x000fda0003f04070 */
[----:B------:R-:W-:Y:S05]  /*19f0*/  @P0 BRA `(.L_x_42) ;  /* 0x0000000400b80947 */ /* 0x000fea0003800000 */
[----:B------:R-:W-:Y:S01]  /*1a00*/  IABS R0, R5 ;  /* 0x0000000500007213 */ /* 0x000fe20000000000 */
[----:B0-234-:R-:W0:Y:S01]  /*1a10*/  LDC.64 R6, c[0x0][0x3a0] ;  /* 0x0000e800ff067b82 */ /* 0x01de220000000a00 */
[----:B------:R-:W-:Y:S02]  /*1a20*/  BSSY.RECONVERGENT B1, `(.L_x_45) ;  /* 0x0000066000017945 */ /* 0x000fe40003800200 */
[----:B------:R-:W1:Y:S08]  /*1a30*/  I2F.RP R10, R0 ;  /* 0x00000000000a7306 */ /* 0x000e700000209400 */
[----:B-1----:R-:W1:Y:S02]  /*1a40*/  MUFU.RCP R10, R10 ;  /* 0x0000000a000a7308 */ /* 0x002e640000001000 */
[----:B-1----:R-:W-:-:S06]  /*1a50*/  IADD3 R8, PT, PT, R10, 0xffffffe, RZ ;  /* 0x0ffffffe0a087810 */ /* 0x002fcc0007ffe0ff */
[----:B------:R1:W2:Y:S02]  /*1a60*/  F2I.FTZ.U32.TRUNC.NTZ R9, R8 ;  /* 0x0000000800097305 */ /* 0x0002a4000021f000 */
[----:B-1----:R-:W-:Y:S02]  /*1a70*/  IMAD.MOV.U32 R8, RZ, RZ, RZ ;  /* 0x000000ffff087224 */ /* 0x002fe400078e00ff */
[----:B--2---:R-:W-:-:S04]  /*1a80*/  IMAD.MOV R11, RZ, RZ, -R9 ;  /* 0x000000ffff0b7224 */ /* 0x004fc800078e0a09 */
[----:B------:R-:W-:-:S04]  /*1a90*/  IMAD R11, R11, R0, RZ ;  /* 0x000000000b0b7224 */ /* 0x000fc800078e02ff */
[----:B0-----:R-:W-:-:S07]  /*1aa0*/  IMAD.HI.U32 R4, R9, R11, R8 ;  /* 0x0000000b09047227 */ /* 0x001fce00078e0008 */
.L_x_46:
[----:B--2---:R-:W-:Y:S02]  /*1ab0*/  IABS R8, R5 ;  /* 0x0000000500087213 */ /* 0x004fe40000000000 */
[----:B------:R-:W-:Y:S02]  /*1ac0*/  IABS R11, R17 ;  /* 0x00000011000b7213 */ /* 0x000fe40000000000 */
[----:B------:R-:W-:Y:S02]  /*1ad0*/  IADD3 R12, PT, PT, RZ, -R8, RZ ;  /* 0x80000008ff0c7210 */ /* 0x000fe40007ffe0ff */
[----:B------:R-:W-:Y:S01]  /*1ae0*/  IABS R16, R5 ;  /* 0x0000000500107213 */ /* 0x000fe20000000000 */
[----:B------:R-:W-:Y:S01]  /*1af0*/  IMAD.HI.U32 R9, R4, R11, RZ ;  /* 0x0000000b04097227 */ /* 0x000fe200078e00ff */
[----:B------:R-:W-:Y:S02]  /*1b00*/  ISETP.GE.AND P1, PT, R17, RZ, PT ;  /* 0x000000ff1100720c */ /* 0x000fe40003f26270 */
[----:B------:R-:W-:Y:S01]  /*1b10*/  LOP3.LUT R20, RZ, R5, RZ, 0x33, !PT ;  /* 0x00000005ff147212 */ /* 0x000fe200078e33ff */
[----:B------:R-:W-:-:S05]  /*1b20*/  IMAD R9, R9, R12, R11 ;  /* 0x0000000c09097224 */ /* 0x000fca00078e020b */
[----:B------:R-:W-:-:S13]  /*1b30*/  ISETP.GT.U32.AND P0, PT, R0, R9, PT ;  /* 0x000000090000720c */ /* 0x000fda0003f04070 */
[----:B------:R-:W-:-:S05]  /*1b40*/  @!P0 IMAD.IADD R9, R9, 0x1, -R16 ;  /* 0x0000000109098824 */ /* 0x000fca00078e0a10 */
[----:B------:R-:W-:-:S13]  /*1b50*/  ISETP.GT.U32.AND P0, PT, R0, R9, PT ;  /* 0x000000090000720c */ /* 0x000fda0003f04070 */
[----:B------:R-:W-:Y:S01]  /*1b60*/  @!P0 IMAD.IADD R9, R9, 0x1, -R16 ;  /* 0x0000000109098824 */ /* 0x000fe200078e0a10 */
[----:B------:R-:W-:-:S04]  /*1b70*/  ISETP.NE.AND P0, PT, R5, RZ, PT ;  /* 0x000000ff0500720c */ /* 0x000fc80003f05270 */
[----:B------:R-:W-:-:S04]  /*1b80*/  @!P1 IADD3 R9, PT, PT, -R9, RZ, RZ ;  /* 0x000000ff09099210 */ /* 0x000fc80007ffe1ff */
[----:B------:R-:W-:-:S05]  /*1b90*/  SEL R9, R20, R9, !P0 ;  /* 0x0000000914097207 */ /* 0x000fca0004000000 */
[----:B------:R-:W-:-:S04]  /*1ba0*/  IMAD R9, R9, 0x3, R2 ;  /* 0x0000000309097824 */ /* 0x000fc800078e0202 */
[----:B------:R-:W-:-:S05]  /*1bb0*/  IMAD.WIDE R18, R9, 0x4, R6 ;  /* 0x0000000409127825 */ /* 0x000fca00078e0206 */
[----:B------:R-:W2:Y:S01]  /*1bc0*/  LDG.E R23, desc[UR8][R18.64] ;  /* 0x0000000812177981 */ /* 0x000ea2000c1e1900 */
[----:B------:R-:W-:-:S04]  /*1bd0*/  IMAD R9, R17, 0x3, R2 ;  /* 0x0000000311097824 */ /* 0x000fc800078e0202 */
[----:B------:R-:W-:-:S05]  /*1be0*/  IMAD.WIDE R8, R9, 0x4, R6 ;  /* 0x0000000409087825 */ /* 0x000fca00078e0206 */
[----:B--2---:R0:W-:Y:S04]  /*1bf0*/  STG.E desc[UR8][R8.64], R23 ;  /* 0x0000001708007986 */ /* 0x0041e8000c101908 */
[----:B------:R-:W2:Y:S01]  /*1c00*/  LDG.E R27, desc[UR8][R18.64+0x4] ;  /* 0x00000408121b7981 */ /* 0x000ea2000c1e1900 */
[----:B------:R-:W1:Y:S08]  /*1c10*/  I2F.RP R28, R16 ;  /* 0x00000010001c7306 */ /* 0x000e700000209400 */
[----:B-1----:R-:W1:Y:S02]  /*1c20*/  MUFU.RCP R28, R28 ;  /* 0x0000001c001c7308 */ /* 0x002e640000001000 */
[----:B-1----:R-:W-:-:S06]  /*1c30*/  VIADD R10, R28, 0xffffffe ;  /* 0x0ffffffe1c0a7836 */ /* 0x002fcc0000000000 */
[----:B------:R1:W3:Y:S01]  /*1c40*/  F2I.FTZ.U32.TRUNC.NTZ R11, R10 ;  /* 0x0000000a000b7305 */ /* 0x0002e2000021f000 */
[----:B------:R-:W-:Y:S01]  /*1c50*/  IADD3 R22, PT, PT, R17, 0x1, RZ ;  /* 0x0000000111167810 */ /* 0x000fe20007ffe0ff */
[----:B-1----:R-:W-:Y:S02]  /*1c60*/  IMAD.MOV.U32 R10, RZ, RZ, RZ ;  /* 0x000000ffff0a7224 */ /* 0x002fe400078e00ff */
[----:B---3--:R-:W-:-:S04]  /*1c70*/  IMAD.MOV R29, RZ, RZ, -R11 ;  /* 0x000000ffff1d7224 */ /* 0x008fc800078e0a0b */
[----:B0-----:R-:W-:Y:S01]  /*1c80*/  IMAD R23, R29, R16, RZ ;  /* 0x000000101d177224 */ /* 0x001fe200078e02ff */
[----:B--2---:R0:W-:Y:S04]  /*1c90*/  STG.E desc[UR8][R8.64+0x4], R27 ;  /* 0x0000041b08007986 */ /* 0x0041e8000c101908 */
[----:B------:R1:W2:Y:S01]  /*1ca0*/  LDG.E R21, desc[UR8][R18.64+0x8] ;  /* 0x0000080812157981 */ /* 0x0002a2000c1e1900 */
[----:B------:R-:W-:Y:S01]  /*1cb0*/  ISETP.GE.AND P2, PT, R22, RZ, PT ;  /* 0x000000ff1600720c */ /* 0x000fe20003f46270 */
[----:B-1----:R-:W-:Y:S01]  /*1cc0*/  IMAD.HI.U32 R18, R11, R23, R10 ;  /* 0x000000170b127227 */ /* 0x002fe200078e000a */
[----:B------:R-:W-:-:S05]  /*1cd0*/  IABS R19, R22 ;  /* 0x0000001600137213 */ /* 0x000fca0000000000 */
[----:B------:R-:W-:-:S04]  /*1ce0*/  IMAD.HI.U32 R11, R18, R19, RZ ;  /* 0x00000013120b7227 */ /* 0x000fc800078e00ff */
[----:B------:R-:W-:-:S05]  /*1cf0*/  IMAD R11, R11, R12, R19 ;  /* 0x0000000c0b0b7224 */ /* 0x000fca00078e0213 */
[----:B------:R-:W-:-:S13]  /*1d00*/  ISETP.GT.U32.AND P1, PT, R16, R11, PT ;  /* 0x0000000b1000720c */ /* 0x000fda0003f24070 */
[----:B------:R-:W-:-:S05]  /*1d10*/  @!P1 IMAD.IADD R11, R11, 0x1, -R16 ;  /* 0x000000010b0b9824 */ /* 0x000fca00078e0a10 */
[----:B------:R-:W-:-:S13]  /*1d20*/  ISETP.GT.U32.AND P1, PT, R16, R11, PT ;  /* 0x0000000b1000720c */ /* 0x000fda0003f24070 */
[----:B------:R-:W-:-:S05]  /*1d30*/  @!P1 IADD3 R11, PT, PT, R11, -R16, RZ ;  /* 0x800000100b0b9210 */ /* 0x000fca0007ffe0ff */
[----:B------:R-:W-:-:S05]  /*1d40*/  @!P2 IMAD.MOV R11, RZ, RZ, -R11 ;  /* 0x000000ffff0ba224 */ /* 0x000fca00078e0a0b */
[----:B------:R-:W-:-:S05]  /*1d50*/  SEL R11, R20, R11, !P0 ;  /* 0x0000000b140b7207 */ /* 0x000fca0004000000 */
[----:B------:R-:W-:-:S04]  /*1d60*/  IMAD R11, R11, 0x3, R2 ;  /* 0x000000030b0b7824 */ /* 0x000fc800078e0202 */
[----:B------:R-:W-:Y:S01]  /*1d70*/  IMAD.WIDE R10, R11, 0x4, R6 ;  /* 0x000000040b0a7825 */ /* 0x000fe200078e0206 */
[----:B--2---:R-:W-:Y:S04]  /*1d80*/  STG.E desc[UR8][R8.64+0x8], R21 ;  /* 0x0000081508007986 */ /* 0x004fe8000c101908 */
[----:B------:R-:W2:Y:S04]  /*1d90*/  LDG.E R19, desc[UR8][R10.64] ;  /* 0x000000080a137981 */ /* 0x000ea8000c1e1900 */
[----:B--2---:R1:W-:Y:S04]  /*1da0*/  STG.E desc[UR8][R8.64+0xc], R19 ;  /* 0x00000c1308007986 */ /* 0x0043e8000c101908 */
[----:B------:R-:W2:Y:S01]  /*1db0*/  LDG.E R23, desc[UR8][R10.64+0x4] ;  /* 0x000004080a177981 */ /* 0x000ea2000c1e1900 */
[----:B------:R-:W-:-:S05]  /*1dc0*/  VIADD R22, R17, 0x2 ;  /* 0x0000000211167836 */ /* 0x000fca0000000000 */
[----:B------:R-:W-:-:S05]  /*1dd0*/  IABS R31, R22 ;  /* 0x00000016001f7213 */ /* 0x000fca0000000000 */
[----:B------:R-:W-:-:S04]  /*1de0*/  IMAD.HI.U32 R29, R18, R31, RZ ;  /* 0x0000001f121d7227 */ /* 0x000fc800078e00ff */
[----:B------:R-:W-:-:S05]  /*1df0*/  IMAD R29, R29, R12, R31 ;  /* 0x0000000c1d1d7224 */ /* 0x000fca00078e021f */
[----:B------:R-:W-:Y:S02]  /*1e00*/  ISETP.GT.U32.AND P1, PT, R16, R29, PT ;  /* 0x0000001d1000720c */ /* 0x000fe40003f24070 */
[----:B------:R-:W-:-:S11]  /*1e10*/  ISETP.GE.AND P2, PT, R22, RZ, PT ;  /* 0x000000ff1600720c */ /* 0x000fd60003f46270 */
[----:B------:R-:W-:Y:S01]  /*1e20*/  @!P1 IADD3 R29, PT, PT, R29, -R16, RZ ;  /* 0x800000101d1d9210 */ /* 0x000fe20007ffe0ff */
[----:B--2---:R2:W-:Y:S04]  /*1e30*/  STG.E desc[UR8][R8.64+0x10], R23 ;  /* 0x0000101708007986 */ /* 0x0045e8000c101908 */
[----:B0-----:R0:W3:Y:S01]  /*1e40*/  LDG.E R27, desc[UR8][R10.64+0x8] ;  /* 0x000008080a1b7981 */ /* 0x0010e2000c1e1900 */
[----:B------:R-:W-:-:S13]  /*1e50*/  ISETP.GT.U32.AND P1, PT, R16, R29, PT ;  /* 0x0000001d1000720c */ /* 0x000fda0003f24070 */
[----:B------:R-:W-:-:S04]  /*1e60*/  @!P1 IMAD.IADD R29, R29, 0x1, -R16 ;  /* 0x000000011d1d9824 */ /* 0x000fc800078e0a10 */
[----:B------:R-:W-:-:S05]  /*1e70*/  @!P2 IMAD.MOV R29, RZ, RZ, -R29 ;  /* 0x000000ffff1da224 */ /* 0x000fca00078e0a1d */
[----:B------:R-:W-:-:S05]  /*1e80*/  SEL R29, R20, R29, !P0 ;  /* 0x0000001d141d7207 */ /* 0x000fca0004000000 */
[----:B0-----:R-:W-:-:S04]  /*1e90*/  IMAD R11, R29, 0x3, R2 ;  /* 0x000000031d0b7824 */ /* 0x001fc800078e0202 */
[----:B------:R-:W-:Y:S01]  /*1ea0*/  IMAD.WIDE R10, R11, 0x4, R6 ;  /* 0x000000040b0a7825 */ /* 0x000fe200078e0206 */
[----:B---3--:R-:W-:Y:S04]  /*1eb0*/  STG.E desc[UR8][R8.64+0x14], R27 ;  /* 0x0000141b08007986 */ /* 0x008fe8000c101908 */
[----:B-1----:R-:W3:Y:S04]  /*1ec0*/  LDG.E R19, desc[UR8][R10.64] ;  /* 0x000000080a137981 */ /* 0x002ee8000c1e1900 */
[----:B---3--:R0:W-:Y:S04]  /*1ed0*/  STG.E desc[UR8][R8.64+0x18], R19 ;  /* 0x0000181308007986 */ /* 0x0081e8000c101908 */
[----:B------:R-:W3:Y:S01]  /*1ee0*/  LDG.E R21, desc[UR8][R10.64+0x4] ;  /* 0x000004080a157981 */ /* 0x000ee2000c1e1900 */
[----:B------:R-:W-:-:S04]  /*1ef0*/  IADD3 R22, PT, PT, R17, 0x3, RZ ;  /* 0x0000000311167810 */ /* 0x000fc80007ffe0ff */
[----:B------:R-:W-:-:S05]  /*1f00*/  IABS R31, R22 ;  /* 0x00000016001f7213 */ /* 0x000fca0000000000 */
[----:B------:R-:W-:-:S04]  /*1f10*/  IMAD.HI.U32 R29, R18, R31, RZ ;  /* 0x0000001f121d7227 */ /* 0x000fc800078e00ff */
[----:B------:R-:W-:-:S05]  /*1f20*/  IMAD R29, R29, R12, R31 ;  /* 0x0000000c1d1d7224 */ /* 0x000fca00078e021f */
[----:B------:R-:W-:Y:S02]  /*1f30*/  ISETP.GT.U32.AND P1, PT, R16, R29, PT ;  /* 0x0000001d1000720c */ /* 0x000fe40003f24070 */
[----:B------:R-:W-:-:S11]  /*1f40*/  ISETP.GE.AND P2, PT, R22, RZ, PT ;  /* 0x000000ff1600720c */ /* 0x000fd60003f46270 */
[----:B------:R-:W-:Y:S01]  /*1f50*/  @!P1 IMAD.IADD R29, R29, 0x1, -R16 ;  /* 0x000000011d1d9824 */ /* 0x000fe200078e0a10 */
[----:B---3--:R1:W-:Y:S04]  /*1f60*/  STG.E desc[UR8][R8.64+0x1c], R21 ;  /* 0x00001c1508007986 */ /* 0x0083e8000c101908 */
[----:B--2---:R2:W3:Y:S01]  /*1f70*/  LDG.E R23, desc[UR8][R10.64+0x8] ;  /* 0x000008080a177981 */ /* 0x0044e2000c1e1900 */
[----:B------:R-:W-:-:S13]  /*1f80*/  ISETP.GT.U32.AND P1, PT, R16, R29, PT ;  /* 0x0000001d1000720c */ /* 0x000fda0003f24070 */
[----:B------:R-:W-:-:S05]  /*1f90*/  @!P1 IMAD.IADD R29, R29, 0x1, -R16 ;  /* 0x000000011d1d9824 */ /* 0x000fca00078e0a10 */
[----:B------:R-:W-:-:S04]  /*1fa0*/  @!P2 IADD3 R29, PT, PT, -R29, RZ, RZ ;  /* 0x000000ff1d1da210 */ /* 0x000fc80007ffe1ff */
[----:B------:R-:W-:-:S05]  /*1fb0*/  SEL R29, R20, R29, !P0 ;  /* 0x0000001d141d7207 */ /* 0x000fca0004000000 */
[----:B--2---:R-:W-:-:S04]  /*1fc0*/  IMAD R11, R29, 0x3, R2 ;  /* 0x000000031d0b7824 */ /* 0x004fc800078e0202 */
[----:B------:R-:W-:Y:S01]  /*1fd0*/  IMAD.WIDE R10, R11, 0x4, R6 ;  /* 0x000000040b0a7825 */ /* 0x000fe200078e0206 */
[----:B---3--:R2:W-:Y:S04]  /*1fe0*/  STG.E desc[UR8][R8.64+0x20], R23 ;  /* 0x0000201708007986 */ /* 0x0085e8000c101908 */
[----:B0-----:R-:W3:Y:S04]  /*1ff0*/  LDG.E R19, desc[UR8][R10.64] ;  /* 0x000000080a137981 */ /* 0x001ee8000c1e1900 */
[----:B---3--:R2:W-:Y:S04]  /*2000*/  STG.E desc[UR8][R8.64+0x24], R19 ;  /* 0x0000241308007986 */ /* 0x0085e8000c101908 */
[----:B-1----:R-:W3:Y:S04]  /*2010*/  LDG.E R21, desc[UR8][R10.64+0x4] ;  /* 0x000004080a157981 */ /* 0x002ee8000c1e1900 */
[----:B---3--:R2:W-:Y:S04]  /*2020*/  STG.E desc[UR8][R8.64+0x28], R21 ;  /* 0x0000281508007986 */ /* 0x0085e8000c101908 */
[----:B------:R-:W3:Y:S01]  /*2030*/  LDG.E R27, desc[UR8][R10.64+0x8] ;  /* 0x000008080a1b7981 */ /* 0x000ee2000c1e1900 */
[----:B------:R-:W-:-:S05]  /*2040*/  VIADD R17, R17, 0x4 ;  /* 0x0000000411117836 */ /* 0x000fca0000000000 */
[----:B------:R-:W-:Y:S01]  /*2050*/  ISETP.NE.AND P0, PT, R17, UR6, PT ;  /* 0x0000000611007c0c */ /* 0x000fe2000bf05270 */
[----:B---3--:R2:W-:-:S12]  /*2060*/  STG.E desc[UR8][R8.64+0x2c], R27 ;  /* 0x00002c1b08007986 */ /* 0x0085d8000c101908 */
[----:B------:R-:W-:Y:S05]  /*2070*/  @P0 BRA `(.L_x_46) ;  /* 0xfffffff8008c0947 */ /* 0x000fea000383ffff */
[----:B------:R-:W-:Y:S05]  /*2080*/  BSYNC.RECONVERGENT B1 ;  /* 0x0000000000017941 */ /* 0x000fea0003800200 */
.L_x_45:
[----:B------:R-:W-:Y:S05]  /*2090*/  BRA `(.L_x_42) ;  /* 0x0000000000107947 */ /* 0x000fea0003800000 */
.L_x_41:
[----:B------:R-:W2:Y:S01]  /*20a0*/  LDC.64 R4, c[0x0][0x3a8] ;  /* 0x0000ea00ff047b82 */ /* 0x000ea20000000a00 */
[----:B------:R-:W-:Y:S02]  /*20b0*/  IMAD.MOV.U32 R7, RZ, RZ, 0x1 ;  /* 0x00000001ff077424 */ /* 0x000fe400078e00ff */
[----:B--2---:R-:W-:-:S05]  /*20c0*/  IMAD.WIDE R4, R0, 0x4, R4 ;  /* 0x0000000400047825 */ /* 0x004fca00078e0204 */
[----:B------:R2:W-:Y:S02]  /*20d0*/  STG.E desc[UR8][R4.64], R7 ;  /* 0x0000000704007986 */ /* 0x0005e4000c101908 */
.L_x_42:
[----:B-1----:R-:W-:Y:S05]  /*20e0*/  BSYNC.RECONVERGENT B0 ;  /* 0x0000000000007941 */ /* 0x002fea0003800200 */
.L_x_40:
[----:B------:R-:W1:Y:S01]  /*20f0*/  LDC R0, c[0x0][0x380] ;  /* 0x0000e000ff007b82 */ /* 0x000e620000000800 */
[----:B------:R-:W-:-:S06]  /*2100*/  UIADD3 UR5, UPT, UPT, UR4, 0x1, URZ ;  /* 0x0000000104057890 */ /* 0x000fcc000fffe0ff */
[----:B-1----:R-:W-:-:S13]  /*2110*/  ISETP.NE.AND P0, PT, R0, UR5, PT ;  /* 0x0000000500007c0c */ /* 0x002fda000bf05270 */
[----:B------:R-:W-:Y:S05]  /*2120*/  @!P0 EXIT ;  /* 0x000000000000894d */ /* 0x000fea0003800000 */
[----:B------:R-:W-:Y:S01]  /*2130*/  UMOV UR4, UR5 ;  /* 0x0000000500047c82 */ /* 0x000fe20008000000 */
[----:B------:R-:W-:Y:S05]  /*2140*/  BRA `(.L_x_47) ;  /* 0xffffffdc00e87947 */ /* 0x000fea000383ffff */
.L_x_20:
[C---:B------:R-:W-:Y:S01]  /*2150*/  ISETP.GE.U32.AND P0, PT, R4.reuse, 0x4, PT ;  /* 0x000000040400780c */ /* 0x040fe20003f06070 */
[----:B------:R-:W-:Y:S01]  /*2160*/  HFMA2 R0, -RZ, RZ, 0, 0 ;  /* 0x00000000ff007431 */ /* 0x000fe200000001ff */
[----:B------:R-:W-:-:S11]  /*2170*/  LOP3.LUT R20, R4, 0x3, RZ, 0xc0, !PT ;  /* 0x0000000304147812 */ /* 0x000fd600078ec0ff */
[----:B------:R-:W-:Y:S05]  /*2180*/  @!P0 BRA `(.L_x_48) ;  /* 0x0000000400808947 */ /* 0x000fea0003800000 */
[----:B------:R-:W-:Y:S01]  /*2190*/  LOP3.LUT R0, R4, 0x7ffffffc, RZ, 0xc0, !PT ;  /* 0x7ffffffc04007812 */ /* 0x000fe200078ec0ff */
[----:B------:R-:W-:-:S03]  /*21a0*/  UMOV UR4, URZ ;  /* 0x000000ff00047c82 */ /* 0x000fc60008000000 */
[----:B------:R-:W-:-:S13]  /*21b0*/  ISETP.GT.AND P0, PT, R0, RZ, PT ;  /* 0x000000ff0000720c */ /* 0x000fda0003f04270 */
[----:B------:R-:W-:Y:S05]  /*21c0*/  @!P0 BRA `(.L_x_49) ;  /* 0x0000000400388947 */ /* 0x000fea0003800000 */
[----:B------:R-:W-:Y:S01]  /*21d0*/  VIADD R4, R0, -UR4 ;  /* 0x8000000400047c36 */ /* 0x000fe20008000000 */
[----:B------:R-:W-:-:S04]  /*21e0*/  PLOP3.LUT P0, PT, PT, PT, PT, 0x80, 0x8 ;  /* 0x000000000008781c */ /* 0x000fc80003f0f070 */
[----:B------:R-:W-:-:S13]  /*21f0*/  ISETP.GT.AND P1, PT, R4, 0xc, PT ;  /* 0x0000000c0400780c */ /* 0x000fda0003f24270 */
[----:B------:R-:W-:Y:S05]  /*2200*/  @!P1 BRA `(.L_x_50) ;  /* 0x0000000000b89947 */ /* 0x000fea0003800000 */
[----:B------:R-:W0:Y:S01]  /*2210*/  LDC.64 R4, c[0x0][0x3a8] ;  /* 0x0000ea00ff047b82 */ /* 0x000e220000000a00 */
[----:B------:R-:W-:Y:S02]  /*2220*/  PLOP3.LUT P0, PT, PT, PT, PT, 0x8, 0x80 ;  /* 0x000000000080781c */ /* 0x000fe40003f0e170 */
[----:B------:R-:W-:-:S11]  /*2230*/  IADD3 R34, PT, PT, R0, -0xc, RZ ;  /* 0xfffffff400227810 */ /* 0x000fd60007ffe0ff */
.L_x_51:
[----:B------:R-:W-:Y:S02]  /*2240*/  UIADD3 UR5, UPT, UPT, UR4, 0x4, URZ ;  /* 0x0000000404057890 */ /* 0x000fe4000fffe0ff */
[----:B--2---:R-:W-:Y:S01]  /*2250*/  IMAD R31, R2, UR4, R3 ;  /* 0x00000004021f7c24 */ /* 0x004fe2000f8e0203 */
[----:B------:R-:W-:Y:S01]  /*2260*/  UIADD3 UR6, UPT, UPT, UR4, 0x8, URZ ;  /* 0x0000000804067890 */ /* 0x000fe2000fffe0ff */
[----:B------:R-:W-:Y:S01]  /*2270*/  IMAD.MOV.U32 R21, RZ, RZ, 0x1 ;  /* 0x00000001ff157424 */ /* 0x000fe200078e00ff */
[----:B------:R-:W-:Y:S01]  /*2280*/  UIADD3 UR7, UPT, UPT, UR4, 0xc, URZ ;  /* 0x0000000c04077890 */ /* 0x000fe2000fffe0ff */
[----:B0-----:R-:W-:Y:S01]  /*2290*/  IMAD.WIDE R30, R31, 0x4, R4 ;  /* 0x000000041f1e7825 */ /* 0x001fe200078e0204 */
[----:B------:R-:W-:-:S03]  /*22a0*/  UIADD3 UR4, UPT, UPT, UR4, 0x10, URZ ;  /* 0x0000001004047890 */ /* 0x000fc6000fffe0ff */
[C-C-:B------:R-:W-:Y:S01]  /*22b0*/  IMAD R13, R2.reuse, UR5, R3.reuse ;  /* 0x00000005020d7c24 */ /* 0x140fe2000f8e0203 */
[----:B------:R0:W-:Y:S01]  /*22c0*/  STG.E desc[UR8][R30.64], R21 ;  /* 0x000000151e007986 */ /* 0x0001e2000c101908 */
[----:B------:R-:W-:Y:S01]  /*22d0*/  IMAD R9, R2, UR6, R3 ;  /* 0x0000000602097c24 */ /* 0x000fe2000f8e0203 */
[----:B------:R-:W-:Y:S01]  /*22e0*/  ISETP.LE.AND P1, PT, R34, UR4, PT ;  /* 0x0000000422007c0c */ /* 0x000fe2000bf23270 */
[----:B------:R-:W-:-:S04]  /*22f0*/  IMAD.WIDE R12, R13, 0x4, R4 ;  /* 0x000000040d0c7825 */ /* 0x000fc800078e0204 */
[----:B------:R-:W-:-:S04]  /*2300*/  IMAD.WIDE R26, R2, 0x4, R30 ;  /* 0x00000004021a7825 */ /* 0x000fc800078e021e */
[----:B------:R-:W-:Y:S01]  /*2310*/  IMAD R7, R2, UR7, R3 ;  /* 0x0000000702077c24 */ /* 0x000fe2000f8e0203 */
[----:B------:R1:W-:Y:S01]  /*2320*/  STG.E desc[UR8][R26.64], R21 ;  /* 0x000000151a007986 */ /* 0x0003e2000c101908 */
[----:B------:R-:W-:-:S04]  /*2330*/  IMAD.WIDE R8, R9, 0x4, R4 ;  /* 0x0000000409087825 */ /* 0x000fc800078e0204 */
[----:B------:R-:W-:-:S04]  /*2340*/  IMAD.WIDE R10, R2, 0x4, R12 ;  /* 0x00000004020a7825 */ /* 0x000fc800078e020c */
[----:B------:R-:W-:-:S04]  /*2350*/  IMAD.WIDE R28, R2, 0x4, R26 ;  /* 0x00000004021c7825 */ /* 0x000fc800078e021a */
[----:B------:R-:W-:Y:S01]  /*2360*/  IMAD.WIDE R6, R7, 0x4, R4 ;  /* 0x0000000407067825 */ /* 0x000fe200078e0204 */
[----:B------:R2:W-:Y:S03]  /*2370*/  STG.E desc[UR8][R28.64], R21 ;  /* 0x000000151c007986 */ /* 0x0005e6000c101908 */
[----:B------:R-:W-:-:S04]  /*2380*/  IMAD.WIDE R14, R2, 0x4, R8 ;  /* 0x00000004020e7825 */ /* 0x000fc800078e0208 */
[----:B------:R-:W-:-:S04]  /*2390*/  IMAD.WIDE R18, R2, 0x4, R10 ;  /* 0x0000000402127825 */ /* 0x000fc800078e020a */
[----:B------:R-:W-:-:S04]  /*23a0*/  IMAD.WIDE R32, R2, 0x4, R28 ;  /* 0x0000000402207825 */ /* 0x000fc800078e021c */
[C---:B------:R-:W-:Y:S01]  /*23b0*/  IMAD.WIDE R16, R2.reuse, 0x4, R6 ;  /* 0x0000000402107825 */ /* 0x040fe200078e0206 */
[----:B------:R2:W-:Y:S03]  /*23c0*/  STG.E desc[UR8][R32.64], R21 ;  /* 0x0000001520007986 */ /* 0x0005e6000c101908 */
[C---:B------:R-:W-:Y:S01]  /*23d0*/  IMAD.WIDE R24, R2.reuse, 0x4, R14 ;  /* 0x0000000402187825 */ /* 0x040fe200078e020e */
[----:B------:R2:W-:Y:S03]  /*23e0*/  STG.E desc[UR8][R12.64], R21 ;  /* 0x000000150c007986 */ /* 0x0005e6000c101908 */
[C---:B0-----:R-:W-:Y:S01]  /*23f0*/  IMAD.WIDE R30, R2.reuse, 0x4, R18 ;  /* 0x00000004021e7825 */ /* 0x041fe200078e0212 */
[----:B------:R2:W-:Y:S03]  /*2400*/  STG.E desc[UR8][R10.64], R21 ;  /* 0x000000150a007986 */ /* 0x0005e6000c101908 */
[C---:B------:R-:W-:Y:S01]  /*2410*/  IMAD.WIDE R22, R2.reuse, 0x4, R16 ;  /* 0x0000000402167825 */ /* 0x040fe200078e0210 */
[----:B------:R2:W-:Y:S03]  /*2420*/  STG.E desc[UR8][R18.64], R21 ;  /* 0x0000001512007986 */ /* 0x0005e6000c101908 */
[C---:B------:R-:W-:Y:S01]  /*2430*/  IMAD.WIDE R36, R2.reuse, 0x4, R24 ;  /* 0x0000000402247825 */ /* 0x040fe200078e0218 */
[----:B------:R2:W-:Y:S03]  /*2440*/  STG.E desc[UR8][R30.64], R21 ;  /* 0x000000151e007986 */ /* 0x0005e6000c101908 */
[----:B-1----:R-:W-:Y:S01]  /*2450*/  IMAD.WIDE R26, R2, 0x4, R22 ;  /* 0x00000004021a7825 */ /* 0x002fe200078e0216 */
[----:B------:R2:W-:Y:S04]  /*2460*/  STG.E desc[UR8][R8.64], R21 ;  /* 0x0000001508007986 */ /* 0x0005e8000c101908 */
[----:B------:R2:W-:Y:S04]  /*2470*/  STG.E desc[UR8][R14.64], R21 ;  /* 0x000000150e007986 */ /* 0x0005e8000c101908 */
[----:B------:R2:W-:Y:S04]  /*2480*/  STG.E desc[UR8][R24.64], R21 ;  /* 0x0000001518007986 */ /* 0x0005e8000c101908 */
[----:B------:R2:W-:Y:S04]  /*2490*/  STG.E desc[UR8][R36.64], R21 ;  /* 0x0000001524007986 */ /* 0x0005e8000c101908 */
[----:B------:R2:W-:Y:S04]  /*24a0*/  STG.E desc[UR8][R6.64], R21 ;  /* 0x0000001506007986 */ /* 0x0005e8000c101908 */
[----:B------:R2:W-:Y:S04]  /*24b0*/  STG.E desc[UR8][R16.64], R21 ;  /* 0x0000001510007986 */ /* 0x0005e8000c101908 */
[----:B------:R2:W-:Y:S04]  /*24c0*/  STG.E desc[UR8][R22.64], R21 ;  /* 0x0000001516007986 */ /* 0x0005e8000c101908 */
[----:B------:R2:W-:Y:S01]  /*24d0*/  STG.E desc[UR8][R26.64], R21 ;  /* 0x000000151a007986 */ /* 0x0005e2000c101908 */
[----:B------:R-:W-:Y:S05]  /*24e0*/  @!P1 BRA `(.L_x_51) ;  /* 0xfffffffc00549947 */ /* 0x000fea000383ffff */
.L_x_50:
[----:B------:R-:W-:-:S04]  /*24f0*/  IADD3 R4, PT, PT, R0, -UR4, RZ ;  /* 0x8000000400047c10 */ /* 0x000fc8000fffe0ff */
[----:B------:R-:W-:-:S13]  /*2500*/  ISETP.GT.AND P1, PT, R4, 0x4, PT ;  /* 0x000000040400780c */ /* 0x000fda0003f24270 */
[----:B------:R-:W-:Y:S05]  /*2510*/  @!P1 BRA `(.L_x_52) ;  /* 0x00000000005c9947 */ /* 0x000fea0003800000 */
[----:B--2---:R-:W0:Y:S01]  /*2520*/  LDC.64 R12, c[0x0][0x3a8] ;  /* 0x0000ea00ff0c7b82 */ /* 0x004e220000000a00 */
[----:B------:R-:W-:Y:S02]  /*2530*/  UIADD3 UR5, UPT, UPT, UR4, 0x4, URZ ;  /* 0x0000000404057890 */ /* 0x000fe4000fffe0ff */
[C-C-:B------:R-:W-:Y:S01]  /*2540*/  IMAD R5, R2.reuse, UR4, R3.reuse ;  /* 0x0000000402057c24 */ /* 0x140fe2000f8e0203 */
[----:B------:R-:W-:Y:S01]  /*2550*/  PLOP3.LUT P0, PT, PT, PT, PT, 0x8, 0x80 ;  /* 0x000000000080781c */ /* 0x000fe20003f0e170 */
[----:B------:R-:W-:Y:S01]  /*2560*/  IMAD.MOV.U32 R21, RZ, RZ, 0x1 ;  /* 0x00000001ff157424 */ /* 0x000fe200078e00ff */
[----:B------:R-:W-:Y:S01]  /*2570*/  UIADD3 UR4, UPT, UPT, UR4, 0x8, URZ ;  /* 0x0000000804047890 */ /* 0x000fe2000fffe0ff */
[----:B------:R-:W-:Y:S02]  /*2580*/  IMAD R7, R2, UR5, R3 ;  /* 0x0000000502077c24 */ /* 0x000fe4000f8e0203 */
[----:B0-----:R-:W-:-:S04]  /*2590*/  IMAD.WIDE R4, R5, 0x4, R12 ;  /* 0x0000000405047825 */ /* 0x001fc800078e020c */
[----:B------:R-:W-:Y:S01]  /*25a0*/  IMAD.WIDE R12, R7, 0x4, R12 ;  /* 0x00000004070c7825 */ /* 0x000fe200078e020c */
[----:B------:R0:W-:Y:S03]  /*25b0*/  STG.E desc[UR8][R4.64], R21 ;  /* 0x0000001504007986 */ /* 0x0001e6000c101908 */
[----:B------:R-:W-:-:S04]  /*25c0*/  IMAD.WIDE R6, R2, 0x4, R4 ;  /* 0x0000000402067825 */ /* 0x000fc800078e0204 */
[C---:B------:R-:W-:Y:S01]  /*25d0*/  IMAD.WIDE R14, R2.reuse, 0x4, R12 ;  /* 0x00000004020e7825 */ /* 0x040fe200078e020c */
[----:B------:R0:W-:Y:S03]  /*25e0*/  STG.E desc[UR8][R6.64], R21 ;  /* 0x0000001506007986 */ /* 0x0001e6000c101908 */
[----:B------:R-:W-:-:S04]  /*25f0*/  IMAD.WIDE R8, R2, 0x4, R6 ;  /* 0x0000000402087825 */ /* 0x000fc800078e0206 */
[C---:B------:R-:W-:Y:S01]  /*2600*/  IMAD.WIDE R16, R2.reuse, 0x4, R14 ;  /* 0x0000000402107825 */ /* 0x040fe200078e020e */
[----:B------:R0:W-:Y:S03]  /*2610*/  STG.E desc[UR8][R8.64], R21 ;  /* 0x0000001508007986 */ /* 0x0001e6000c101908 */
[----:B------:R-:W-:-:S04]  /*2620*/  IMAD.WIDE R10, R2, 0x4, R8 ;  /* 0x00000004020a7825 */ /* 0x000fc800078e0208 */
[----:B------:R-:W-:Y:S01]  /*2630*/  IMAD.WIDE R18, R2, 0x4, R16 ;  /* 0x0000000402127825 */ /* 0x000fe200078e0210 */
[----:B------:R0:W-:Y:S04]  /*2640*/  STG.E desc[UR8][R10.64], R21 ;  /* 0x000000150a007986 */ /* 0x0001e8000c101908 */
[----:B------:R0:W-:Y:S04]  /*2650*/  STG.E desc[UR8][R12.64], R21 ;  /* 0x000000150c007986 */ /* 0x0001e8000c101908 */
[----:B------:R0:W-:Y:S04]  /*2660*/  STG.E desc[UR8][R14.64], R21 ;  /* 0x000000150e007986 */ /* 0x0001e8000c101908 */
[----:B------:R0:W-:Y:S04]  /*2670*/  STG.E desc[UR8][R16.64], R21 ;  /* 0x0000001510007986 */ /* 0x0001e8000c101908 */
[----:B------:R0:W-:Y:S02]  /*2680*/  STG.E desc[UR8][R18.64], R21 ;  /* 0x0000001512007986 */ /* 0x0001e4000c101908 */
.L_x_52:
[----:B------:R-:W-:-:S13]  /*2690*/  ISETP.NE.OR P0, PT, R0, UR4, P0 ;  /* 0x0000000400007c0c */ /* 0x000fda0008705670 */
[----:B------:R-:W-:Y:S05]  /*26a0*/  @!P0 BRA `(.L_x_48) ;  /* 0x0000000000388947 */ /* 0x000fea0003800000 */
.L_x_49:
[----:B0-----:R-:W0:Y:S01]  /*26b0*/  LDC.64 R4, c[0x0][0x3a8] ;  /* 0x0000ea00ff047b82 */ /* 0x001e220000000a00 */
[----:B--2---:R-:W-:-:S07]  /*26c0*/  HFMA2 R15, -RZ, RZ, 0, 5.9604644775390625e-08 ;  /* 0x00000001ff0f7431 */ /* 0x004fce00000001ff */
.L_x_53:
[----:B-1----:R-:W-:Y:S01]  /*26d0*/  IMAD R7, R2, UR4, R3 ;  /* 0x0000000402077c24 */ /* 0x002fe2000f8e0203 */
[----:B------:R-:W-:-:S03]  /*26e0*/  UIADD3 UR4, UPT, UPT, UR4, 0x4, URZ ;  /* 0x0000000404047890 */ /* 0x000fc6000fffe0ff */
[----:B0-----:R-:W-:-:S03]  /*26f0*/  IMAD.WIDE R6, R7, 0x4, R4 ;  /* 0x0000000407067825 */ /* 0x001fc600078e0204 */
[----:B------:R-:W-:Y:S02]  /*2700*/  ISETP.NE.AND P0, PT, R0, UR4, PT ;  /* 0x0000000400007c0c */ /* 0x000fe4000bf05270 */
[----:B------:R1:W-:Y:S01]  /*2710*/  STG.E desc[UR8][R6.64], R15 ;  /* 0x0000000f06007986 */ /* 0x0003e2000c101908 */
[----:B------:R-:W-:-:S05]  /*2720*/  IMAD.WIDE R8, R2, 0x4, R6 ;  /* 0x0000000402087825 */ /* 0x000fca00078e0206 */
[----:B------:R1:W-:Y:S01]  /*2730*/  STG.E desc[UR8][R8.64], R15 ;  /* 0x0000000f08007986 */ /* 0x0003e2000c101908 */
[----:B------:R-:W-:-:S05]  /*2740*/  IMAD.WIDE R10, R2, 0x4, R8 ;  /* 0x00000004020a7825 */ /* 0x000fca00078e0208 */
[----:B------:R1:W-:Y:S01]  /*2750*/  STG.E desc[UR8][R10.64], R15 ;  /* 0x0000000f0a007986 */ /* 0x0003e2000c101908 */
[----:B------:R-:W-:-:S05]  /*2760*/  IMAD.WIDE R12, R2, 0x4, R10 ;  /* 0x00000004020c7825 */ /* 0x000fca00078e020a */
[----:B------:R1:W-:Y:S01]  /*2770*/  STG.E desc[UR8][R12.64], R15 ;  /* 0x0000000f0c007986 */ /* 0x0003e2000c101908 */
[----:B------:R-:W-:Y:S05]  /*2780*/  @P0 BRA `(.L_x_53) ;  /* 0xfffffffc00d00947 */ /* 0x000fea000383ffff */
.L_x_48:
[----:B------:R-:W-:-:S13]  /*2790*/  ISETP.NE.AND P0, PT, R20, RZ, PT ;  /* 0x000000ff1400720c */ /* 0x000fda0003f05270 */
[----:B------:R-:W-:Y:S05]  /*27a0*/  @!P0 EXIT ;  /* 0x000000000000894d */ /* 0x000fea0003800000 */
[----:B012---:R-:W0:Y:S01]  /*27b0*/  LDC.64 R6, c[0x0][0x3a8] ;  /* 0x0000ea00ff067b82 */ /* 0x007e220000000a00 */
[----:B------:R-:W-:Y:S01]  /*27c0*/  IMAD.MOV.U32 R9, RZ, RZ, 0x1 ;  /* 0x00000001ff097424 */ /* 0x000fe200078e00ff */
[----:B------:R-:W-:-:S06]  /*27d0*/  UMOV UR4, URZ ;  /* 0x000000ff00047c82 */ /* 0x000fcc0008000000 */
.L_x_54:
[C---:B-1----:R-:W-:Y:S01]  /*27e0*/  IMAD R5, R0.reuse, R2, R3 ;  /* 0x0000000200057224 */ /* 0x042fe200078e0203 */
[----:B------:R-:W-:Y:S01]  /*27f0*/  UIADD3 UR4, UPT, UPT, UR4, 0x1, URZ ;  /* 0x0000000104047890 */ /* 0x000fe2000fffe0ff */
[----:B------:R-:W-:Y:S02]  /*2800*/  IADD3 R0, PT, PT, R0, 0x1, RZ ;  /* 0x0000000100007810 */ /* 0x000fe40007ffe0ff */
[----:B0-----:R-:W-:-:S03]  /*2810*/  IMAD.WIDE R4, R5, 0x4, R6 ;  /* 0x0000000405047825 */ /* 0x001fc600078e0206 */
[----:B------:R-:W-:Y:S02]  /*2820*/  ISETP.NE.AND P0, PT, R20, UR4, PT ;  /* 0x0000000414007c0c */ /* 0x000fe4000bf05270 */
[----:B------:R1:W-:Y:S11]  /*2830*/  STG.E desc[UR8][R4.64], R9 ;  /* 0x0000000904007986 */ /* 0x0003f6000c101908 */
[----:B------:R-:W-:Y:S05]  /*2840*/  @P0 BRA `(.L_x_54) ;  /* 0xfffffffc00e40947 */ /* 0x000fea000383ffff */
[----:B------:R-:W-:Y:S05]  /*2850*/  EXIT ;  /* 0x000000000000794d */ /* 0x000fea0003800000 */
.L_x_55:
        /* <DEDUP_REMOVED lines=10> */
.L_x_59:


//--------------------- .nv.global.init           --------------------------
	.section	.nv.global.init,"aw",@progbits
	.align	4
.nv.global.init:
	.type		__cudart_i2opi_f,@object
	.size		__cudart_i2opi_f,(.L_0 - __cudart_i2opi_f)
__cudart_i2opi_f:
        /*0000*/ 	.byte	0x41, 0x90, 0x43, 0x3c, 0x99, 0x95, 0x62, 0xdb, 0xc0, 0xdd, 0x34, 0xf5, 0xd1, 0x57, 0x27, 0xfc
        /*0010*/ 	.byte	0x29, 0x15, 0x44, 0x4e, 0x6e, 0x83, 0xf9, 0xa2
.L_0:


//--------------------- .nv.shared.reserved.0     --------------------------
	.section	.nv.shared.reserved.0,"aw",@nobits
	.weak		__nv_reservedSMEM_offset_0_alias
	.size		__nv_reservedSMEM_offset_0_alias, 0, 64
	.other		__nv_reservedSMEM_offset_0_alias,@"STO_CUDA_RESERVED_SHARED STV_DEFAULT"
__nv_reservedSMEM_offset_0_alias:
	.zero		0
	.zero		64


//--------------------- .nv.constant0._Z17roipool3d_forwardiiiiPKfPKiPfPi --------------------------
	.section	.nv.constant0._Z17roipool3d_forwardiiiiPKfPKiPfPi,"a",@progbits
	.sectionflags	@""
	.align	4
.nv.constant0._Z17roipool3d_forwardiiiiPKfPKiPfPi:
	.zero		944


//--------------------- .nv.constant0._Z14get_pooled_idxiiiiPKiPiS1_ --------------------------
	.section	.nv.constant0._Z14get_pooled_idxiiiiPKiPiS1_,"a",@progbits
	.sectionflags	@""
	.align	4
.nv.constant0._Z14get_pooled_idxiiiiPKiPiS1_:
	.zero		936


//--------------------- .nv.constant0._Z19assign_pts_to_box3diiiPKfS0_Pi --------------------------
	.section	.nv.constant0._Z19assign_pts_to_box3diiiPKfS0_Pi,"a",@progbits
	.sectionflags	@""
	.align	4
.nv.constant0._Z19assign_pts_to_box3diiiPKfS0_Pi:
	.zero		936


//--------------------- .nv.constant0._Z17roipool3d_forwardiiiiPKfS0_PfPi --------------------------
	.section	.nv.constant0._Z17roipool3d_forwardiiiiPKfS0_PfPi,"a",@progbits
	.sectionflags	@""
	.align	4
.nv.constant0._Z17roipool3d_forwardiiiiPKfS0_PfPi:
	.zero		944


//--------------------- SYMBOLS --------------------------

	.type		.nv.reservedSmem.offset0,@object
	.size		.nv.reservedSmem.offset0,0x4
